// auto-generated by cutlass_sweep.gemm — config: {"arch": "sm_90", "cluster_m": 1, "cluster_n": 1, "dtype": "e4m3", "dtype_b": "e4m3", "layout": "nt", "stages": 0, "tile_k": 128, "tile_m": 64, "tile_n": 64}
#include "cutlass/cutlass.h"
#include "cutlass/gemm/collective/collective_builder.hpp"
#include "cutlass/gemm/device/gemm_universal_adapter.h"
#include "cutlass/gemm/kernel/gemm_universal.hpp"
#include "cutlass/epilogue/collective/collective_builder.hpp"

using ElemA = cutlass::float_e4m3_t;
using ElemB = cutlass::float_e4m3_t;
using ElemCD = cutlass::float_e4m3_t;
using Acc  = float;
using TileShape    = cute::Shape<cute::_64, cute::_64, cute::_128>;
using ClusterShape = cute::Shape<cute::_1, cute::_1, cute::_1>;

using CollectiveEpilogue = typename cutlass::epilogue::collective::CollectiveBuilder<
    cutlass::arch::Sm90, cutlass::arch::OpClassTensorOp,
    TileShape, ClusterShape,
    cutlass::epilogue::collective::EpilogueTileAuto,
    Acc, Acc,
    ElemCD, cutlass::layout::RowMajor, 128 / cutlass::sizeof_bits<ElemCD>::value,
    ElemCD, cutlass::layout::RowMajor, 128 / cutlass::sizeof_bits<ElemCD>::value,
    cutlass::epilogue::collective::EpilogueScheduleAuto
  >::CollectiveOp;

using CollectiveMainloop = typename cutlass::gemm::collective::CollectiveBuilder<
    cutlass::arch::Sm90, cutlass::arch::OpClassTensorOp,
    ElemA, cutlass::layout::RowMajor, 128 / cutlass::sizeof_bits<ElemA>::value,
    ElemB, cutlass::layout::ColumnMajor, 128 / cutlass::sizeof_bits<ElemB>::value,
    Acc,
    TileShape, ClusterShape,
    cutlass::gemm::collective::StageCountAutoCarveout<static_cast<int>(sizeof(typename CollectiveEpilogue::SharedStorage))>,
    cutlass::gemm::collective::KernelScheduleAuto
  >::CollectiveOp;

using GemmKernel = cutlass::gemm::kernel::GemmUniversal<
    cute::Shape<int,int,int,int>,
    CollectiveMainloop,
    CollectiveEpilogue
>;
using Gemm = cutlass::gemm::device::GemmUniversalAdapter<GemmKernel>;

// Force the device kernel symbol into the cubin without needing a host main.
auto* _anchor = &cutlass::device_kernel<GemmKernel>;


// ===== COMPILED SASS (sm_90a) =====

	.target	sm_90a

	.elftype	@"ET_EXEC"


//--------------------- .note.nv.tkinfo           --------------------------
	.section	.note.nv.tkinfo,"",@"SHT_NOTE"
	.sectionflags	@"SHF_NOTE_NV_TKINFO"
	.tkinfo
        /*0018*/ 	.word	0x00000002
        /*0030*/ 	.string	""
        /*0030*/ 	.string	"ptxas"
        /*0030*/ 	.string	"Cuda compilation tools, release 13.0, V13.0.88"
        /*0030*/ 	.string	"Build cuda_13.0.r13.0/compiler.36424714_0"
        /*0030*/ 	.string	"-arch sm_90a -m 64 "



//--------------------- .note.nv.cuinfo           --------------------------
	.section	.note.nv.cuinfo,"",@"SHT_NOTE"
	.sectionflags	@"SHF_NOTE_NV_CUINFO"
        /*0018*/ 	.short	0x0002
        /*001a*/ 	.short	0x005a
        /*001c*/ 	.short	0x0082
	.zero		2


//--------------------- .nv.info                  --------------------------
	.section	.nv.info,"",@"SHT_CUDA_INFO"
	.align	4


	//----- nvinfo : EIATTR_REGCOUNT
	.align		4
        /*0000*/ 	.byte	0x04, 0x2f
        /*0002*/ 	.short	(.L_12 - .L_11)
	.align		4
.L_11:
        /*0004*/ 	.word	index@(_ZN7cutlass13device_kernelINS_4gemm6kernel13GemmUniversalIN4cute5tupleIJiiiiEEENS1_10collective13CollectiveMmaINS1_37MainloopSm90TmaGmmaWarpSpecializedFP8ILi14ENS5_IJNS4_1CILi1EEESB_SB_EEENS1_32KernelTmaWarpSpecializedPingpongEEENS5_IJNSA_ILi64EEESF_NSA_ILi128EEEEEENS_12float_e4m3_tENS5_IJlSB_lEEESI_SJ_NS4_8TiledMMAINS4_8MMA_AtomIJNS4_4SM904GMMA30MMA_64x64x32_F32E4M3E4M3_SS_TNILNSN_7ScaleInE1ELSP_1EEEEEENS4_6LayoutISC_NS5_IJNSA_ILi0EEEST_ST_EEEEENS5_IJNS4_10UnderscoreESW_SW_EEEEENS4_13SM90_TMA_LOADENS4_14ComposedLayoutINS4_7SwizzleILi3ELi4ELi3EEENS4_18smem_ptr_flag_bitsILi8EEENSS_INS5_IJNSA_ILi8EEESG_EEENS5_IJSG_SB_EEEEEEEvNS4_8identityESZ_S19_vS1A_EENS_8epilogue10collective6detail29Sm90TmaWarpSpecializedAdapterINS1D_15DefaultEpilogueISI_SJ_SJ_NS1C_6thread17LinearCombinationISI_Li1EffLNS1H_9ScaleType4KindE0ELNS_15FloatRoundStyleE2ESI_EENS1_15EpilogueDefaultEEEEEvvEEEEvNT_6ParamsE)
        /*0008*/ 	.word	0x000000a8


	//----- nvinfo : EIATTR_FRAME_SIZE
	.align		4
.L_12:
        /*000c*/ 	.byte	0x04, 0x11
        /*000e*/ 	.short	(.L_14 - .L_13)
	.align		4
.L_13:
        /*0010*/ 	.word	index@(_ZN7cutlass13device_kernelINS_4gemm6kernel13GemmUniversalIN4cute5tupleIJiiiiEEENS1_10collective13CollectiveMmaINS1_37MainloopSm90TmaGmmaWarpSpecializedFP8ILi14ENS5_IJNS4_1CILi1EEESB_SB_EEENS1_32KernelTmaWarpSpecializedPingpongEEENS5_IJNSA_ILi64EEESF_NSA_ILi128EEEEEENS_12float_e4m3_tENS5_IJlSB_lEEESI_SJ_NS4_8TiledMMAINS4_8MMA_AtomIJNS4_4SM904GMMA30MMA_64x64x32_F32E4M3E4M3_SS_TNILNSN_7ScaleInE1ELSP_1EEEEEENS4_6LayoutISC_NS5_IJNSA_ILi0EEEST_ST_EEEEENS5_IJNS4_10UnderscoreESW_SW_EEEEENS4_13SM90_TMA_LOADENS4_14ComposedLayoutINS4_7SwizzleILi3ELi4ELi3EEENS4_18smem_ptr_flag_bitsILi8EEENSS_INS5_IJNSA_ILi8EEESG_EEENS5_IJSG_SB_EEEEEEEvNS4_8identityESZ_S19_vS1A_EENS_8epilogue10collective6detail29Sm90TmaWarpSpecializedAdapterINS1D_15DefaultEpilogueISI_SJ_SJ_NS1C_6thread17LinearCombinationISI_Li1EffLNS1H_9ScaleType4KindE0ELNS_15FloatRoundStyleE2ESI_EENS1_15EpilogueDefaultEEEEEvvEEEEvNT_6ParamsE)
        /*0014*/ 	.word	0x00000000


	//----- nvinfo : EIATTR_MIN_STACK_SIZE
	.align		4
.L_14:
        /*0018*/ 	.byte	0x04, 0x12
        /*001a*/ 	.short	(.L_16 - .L_15)
	.align		4
.L_15:
        /*001c*/ 	.word	index@(_ZN7cutlass13device_kernelINS_4gemm6kernel13GemmUniversalIN4cute5tupleIJiiiiEEENS1_10collective13CollectiveMmaINS1_37MainloopSm90TmaGmmaWarpSpecializedFP8ILi14ENS5_IJNS4_1CILi1EEESB_SB_EEENS1_32KernelTmaWarpSpecializedPingpongEEENS5_IJNSA_ILi64EEESF_NSA_ILi128EEEEEENS_12float_e4m3_tENS5_IJlSB_lEEESI_SJ_NS4_8TiledMMAINS4_8MMA_AtomIJNS4_4SM904GMMA30MMA_64x64x32_F32E4M3E4M3_SS_TNILNSN_7ScaleInE1ELSP_1EEEEEENS4_6LayoutISC_NS5_IJNSA_ILi0EEEST_ST_EEEEENS5_IJNS4_10UnderscoreESW_SW_EEEEENS4_13SM90_TMA_LOADENS4_14ComposedLayoutINS4_7SwizzleILi3ELi4ELi3EEENS4_18smem_ptr_flag_bitsILi8EEENSS_INS5_IJNSA_ILi8EEESG_EEENS5_IJSG_SB_EEEEEEEvNS4_8identityESZ_S19_vS1A_EENS_8epilogue10collective6detail29Sm90TmaWarpSpecializedAdapterINS1D_15DefaultEpilogueISI_SJ_SJ_NS1C_6thread17LinearCombinationISI_Li1EffLNS1H_9ScaleType4KindE0ELNS_15FloatRoundStyleE2ESI_EENS1_15EpilogueDefaultEEEEEvvEEEEvNT_6ParamsE)
        /*0020*/ 	.word	0x00000000
.L_16:


//--------------------- .nv.compat                --------------------------
	.section	.nv.compat,"",@"SHT_CUDA_COMPAT_INFO"
	.align	4
        /*0000*/ 	.byte	0x02, 0x09, 0x01, 0x00, 0x02, 0x02, 0x04, 0x00, 0x02, 0x05, 0x05, 0x00, 0x03, 0x07, 0x01, 0x01
        /*0010*/ 	.byte	0x02, 0x03, 0x01, 0x00, 0x02, 0x06, 0x01, 0x00, 0x04, 0x0b, 0x08, 0x00, 0x00, 0x00, 0x00, 0x00
        /*0020*/ 	.byte	0x00, 0x00, 0x00, 0x00


//--------------------- .nv.info._ZN7cutlass13device_kernelINS_4gemm6kernel13GemmUniversalIN4cute5tupleIJiiiiEEENS1_10collective13CollectiveMmaINS1_37MainloopSm90TmaGmmaWarpSpecializedFP8ILi14ENS5_IJNS4_1CILi1EEESB_SB_EEENS1_32KernelTmaWarpSpecializedPingpongEEENS5_IJNSA_ILi64EEESF_NSA_ILi128EEEEEENS_12float_e4m3_tENS5_IJlSB_lEEESI_SJ_NS4_8TiledMMAINS4_8MMA_AtomIJNS4_4SM904GMMA30MMA_64x64x32_F32E4M3E4M3_SS_TNILNSN_7ScaleInE1ELSP_1EEEEEENS4_6LayoutISC_NS5_IJNSA_ILi0EEEST_ST_EEEEENS5_IJNS4_10UnderscoreESW_SW_EEEEENS4_13SM90_TMA_LOADENS4_14ComposedLayoutINS4_7SwizzleILi3ELi4ELi3EEENS4_18smem_ptr_flag_bitsILi8EEENSS_INS5_IJNSA_ILi8EEESG_EEENS5_IJSG_SB_EEEEEEEvNS4_8identityESZ_S19_vS1A_EENS_8epilogue10collective6detail29Sm90TmaWarpSpecializedAdapterINS1D_15DefaultEpilogueISI_SJ_SJ_NS1C_6thread17LinearCombinationISI_Li1EffLNS1H_9ScaleType4KindE0ELNS_15FloatRoundStyleE2ESI_EENS1_15EpilogueDefaultEEEEEvvEEEEvNT_6ParamsE --------------------------
	.section	.nv.info._ZN7cutlass13device_kernelINS_4gemm6kernel13GemmUniversalIN4cute5tupleIJiiiiEEENS1_10collective13CollectiveMmaINS1_37MainloopSm90TmaGmmaWarpSpecializedFP8ILi14ENS5_IJNS4_1CILi1EEESB_SB_EEENS1_32KernelTmaWarpSpecializedPingpongEEENS5_IJNSA_ILi64EEESF_NSA_ILi128EEEEEENS_12float_e4m3_tENS5_IJlSB_lEEESI_SJ_NS4_8TiledMMAINS4_8MMA_AtomIJNS4_4SM904GMMA30MMA_64x64x32_F32E4M3E4M3_SS_TNILNSN_7ScaleInE1ELSP_1EEEEEENS4_6LayoutISC_NS5_IJNSA_ILi0EEEST_ST_EEEEENS5_IJNS4_10UnderscoreESW_SW_EEEEENS4_13SM90_TMA_LOADENS4_14ComposedLayoutINS4_7SwizzleILi3ELi4ELi3EEENS4_18smem_ptr_flag_bitsILi8EEENSS_INS5_IJNSA_ILi8EEESG_EEENS5_IJSG_SB_EEEEEEEvNS4_8identityESZ_S19_vS1A_EENS_8epilogue10collective6detail29Sm90TmaWarpSpecializedAdapterINS1D_15DefaultEpilogueISI_SJ_SJ_NS1C_6thread17LinearCombinationISI_Li1EffLNS1H_9ScaleType4KindE0ELNS_15FloatRoundStyleE2ESI_EENS1_15EpilogueDefaultEEEEEvvEEEEvNT_6ParamsE,"",@"SHT_CUDA_INFO"
	.sectionflags	@""
	.align	4


	//----- nvinfo : EIATTR_CUDA_API_VERSION
	.align		4
        /*0000*/ 	.byte	0x04, 0x37
        /*0002*/ 	.short	(.L_18 - .L_17)
.L_17:
        /*0004*/ 	.word	0x00000082


	//----- nvinfo : EIATTR_KPARAM_INFO
	.align		4
.L_18:
        /*0008*/ 	.byte	0x04, 0x17
        /*000a*/ 	.short	(.L_20 - .L_19)
.L_19:
        /*000c*/ 	.word	0x00000000
        /*0010*/ 	.short	0x0000
        /*0012*/ 	.short	0x0070
        /*0014*/ 	.byte	0x00, 0xf0, 0x01, 0x10


	//----- nvinfo : EIATTR_SPARSE_MMA_MASK
	.align		4
.L_20:
        /*0018*/ 	.byte	0x03, 0x50
        /*001a*/ 	.short	0x0000


	//----- nvinfo : EIATTR_MAXREG_COUNT
	.align		4
        /*001c*/ 	.byte	0x03, 0x1b
        /*001e*/ 	.short	0x00a8


	//----- nvinfo : EIATTR_NUM_BARRIERS
	.align		4
        /*0020*/ 	.byte	0x02, 0x4c
        /*0022*/ 	.byte	0x01
	.zero		1


	//----- nvinfo : EIATTR_MERCURY_ISA_VERSION
	.align		4
        /*0024*/ 	.byte	0x03, 0x5f
        /*0026*/ 	.short	0x0101


	//----- nvinfo : EIATTR_INT_WARP_WIDE_INSTR_OFFSETS
	.align		4
        /*0028*/ 	.byte	0x04, 0x31
        /*002a*/ 	.short	(.L_22 - .L_21)


	//   ....[0]....
.L_21:
        /*002c*/ 	.word	0x00000590


	//   ....[1]....
        /*0030*/ 	.word	0x000005b0


	//   ....[2]....
        /*0034*/ 	.word	0x00000630


	//   ....[3]....
        /*0038*/ 	.word	0x00000640


	//   ....[4]....
        /*003c*/ 	.word	0x00000650


	//   ....[5]....
        /*0040*/ 	.word	0x00000670


	//   ....[6]....
        /*0044*/ 	.word	0x000006f0


	//   ....[7]....
        /*0048*/ 	.word	0x00000710


	//----- nvinfo : EIATTR_COOP_GROUP_MASK_REGIDS
	.align		4
.L_22:
        /*004c*/ 	.byte	0x04, 0x29
        /*004e*/ 	.short	(.L_24 - .L_23)


	//   ....[0]....
.L_23:
        /*0050*/ 	.word	0xffffffff


	//   ....[1]....
        /*0054*/ 	.word	0xffffffff


	//   ....[2]....
        /*0058*/ 	.word	0xffffffff


	//   ....[3]....
        /*005c*/ 	.word	0xffffffff


	//   ....[4]....
        /*0060*/ 	.word	0xffffffff


	//   ....[5]....
        /*0064*/ 	.word	0xffffffff


	//----- nvinfo : EIATTR_COOP_GROUP_INSTR_OFFSETS
	.align		4
.L_24:
        /*0068*/ 	.byte	0x04, 0x28
        /*006a*/ 	.short	(.L_26 - .L_25)


	//   ....[0]....
.L_25:
        /*006c*/ 	.word	0x00000060


	//   ....[1]....
        /*0070*/ 	.word	0x00000070


	//   ....[2]....
        /*0074*/ 	.word	0x00000130


	//   ....[3]....
        /*0078*/ 	.word	0x00000430


	//   ....[4]....
        /*007c*/ 	.word	0x00000470


	//   ....[5]....
        /*0080*/ 	.word	0x000004b0


	//----- nvinfo : EIATTR_REG_RECONFIG
	.align		4
.L_26:
        /*0084*/ 	.byte	0x01, 0x54
	.zero		2


	//----- nvinfo : EIATTR_MBARRIER_INSTR_OFFSETS
	.align		4
        /*0088*/ 	.byte	0x04, 0x39
        /*008a*/ 	.short	(.L_28 - .L_27)


	//   ....[0]....
.L_27:
        /*008c*/ 	.word	0x00000250
        /*0090*/ 	.word	0x000000ff
        /*0094*/ 	.word	0x00000000
        /*0098*/ 	.short	0x0100
        /*009a*/ 	.byte	0x08
	.zero		1


	//   ....[1]....
        /*009c*/ 	.word	0x00000260
        /*00a0*/ 	.word	0x000000ff
        /*00a4*/ 	.word	0x00000070
        /*00a8*/ 	.short	0x0100
        /*00aa*/ 	.byte	0x08
	.zero		1


	//   ....[2]....
        /*00ac*/ 	.word	0x00000270
        /*00b0*/ 	.word	0x000000ff
        /*00b4*/ 	.word	0x00000008
        /*00b8*/ 	.short	0x0100
        /*00ba*/ 	.byte	0x08
	.zero		1


	//   ....[3]....
        /*00bc*/ 	.word	0x00000280
        /*00c0*/ 	.word	0x000000ff
        /*00c4*/ 	.word	0x00000078
        /*00c8*/ 	.short	0x0100
        /*00ca*/ 	.byte	0x08
	.zero		1


	//   ....[4]....
        /*00cc*/ 	.word	0x00000290
        /*00d0*/ 	.word	0x000000ff
        /*00d4*/ 	.word	0x00000010
        /*00d8*/ 	.short	0x0100
        /*00da*/ 	.byte	0x08
	.zero		1


	//   ....[5]....
        /*00dc*/ 	.word	0x000002a0
        /*00e0*/ 	.word	0x000000ff
        /*00e4*/ 	.word	0x00000080
        /*00e8*/ 	.short	0x0100
        /*00ea*/ 	.byte	0x08
	.zero		1


	//   ....[6]....
        /*00ec*/ 	.word	0x000002b0
        /*00f0*/ 	.word	0x000000ff
        /*00f4*/ 	.word	0x00000018
        /*00f8*/ 	.short	0x0100
        /*00fa*/ 	.byte	0x08
	.zero		1


	//   ....[7]....
        /*00fc*/ 	.word	0x000002c0
        /*0100*/ 	.word	0x000000ff
        /*0104*/ 	.word	0x00000088
        /*0108*/ 	.short	0x0100
        /*010a*/ 	.byte	0x08
	.zero		1


	//   ....[8]....
        /*010c*/ 	.word	0x000002d0
        /*0110*/ 	.word	0x000000ff
        /*0114*/ 	.word	0x00000020
        /*0118*/ 	.short	0x0100
        /*011a*/ 	.byte	0x08
	.zero		1


	//   ....[9]....
        /*011c*/ 	.word	0x000002e0
        /*0120*/ 	.word	0x000000ff
        /*0124*/ 	.word	0x00000090
        /*0128*/ 	.short	0x0100
        /*012a*/ 	.byte	0x08
	.zero		1


	//   ....[10]....
        /*012c*/ 	.word	0x000002f0
        /*0130*/ 	.word	0x000000ff
        /*0134*/ 	.word	0x00000028
        /*0138*/ 	.short	0x0100
        /*013a*/ 	.byte	0x08
	.zero		1


	//   ....[11]....
        /*013c*/ 	.word	0x00000300
        /*0140*/ 	.word	0x000000ff
        /*0144*/ 	.word	0x00000098
        /*0148*/ 	.short	0x0100
        /*014a*/ 	.byte	0x08
	.zero		1


	//   ....[12]....
        /*014c*/ 	.word	0x00000310
        /*0150*/ 	.word	0x000000ff
        /*0154*/ 	.word	0x00000030
        /*0158*/ 	.short	0x0100
        /*015a*/ 	.byte	0x08
	.zero		1


	//   ....[13]....
        /*015c*/ 	.word	0x00000320
        /*0160*/ 	.word	0x000000ff
        /*0164*/ 	.word	0x000000a0
        /*0168*/ 	.short	0x0100
        /*016a*/ 	.byte	0x08
	.zero		1


	//   ....[14]....
        /*016c*/ 	.word	0x00000330
        /*0170*/ 	.word	0x000000ff
        /*0174*/ 	.word	0x00000038
        /*0178*/ 	.short	0x0100
        /*017a*/ 	.byte	0x08
	.zero		1


	//   ....[15]....
        /*017c*/ 	.word	0x00000340
        /*0180*/ 	.word	0x000000ff
        /*0184*/ 	.word	0x000000a8
        /*0188*/ 	.short	0x0100
        /*018a*/ 	.byte	0x08
	.zero		1


	//   ....[16]....
        /*018c*/ 	.word	0x00000350
        /*0190*/ 	.word	0x000000ff
        /*0194*/ 	.word	0x00000040
        /*0198*/ 	.short	0x0100
        /*019a*/ 	.byte	0x08
	.zero		1


	//   ....[17]....
        /*019c*/ 	.word	0x00000360
        /*01a0*/ 	.word	0x000000ff
        /*01a4*/ 	.word	0x000000b0
        /*01a8*/ 	.short	0x0100
        /*01aa*/ 	.byte	0x08
	.zero		1


	//   ....[18]....
        /*01ac*/ 	.word	0x00000370
        /*01b0*/ 	.word	0x000000ff
        /*01b4*/ 	.word	0x00000048
        /*01b8*/ 	.short	0x0100
        /*01ba*/ 	.byte	0x08
	.zero		1


	//   ....[19]....
        /*01bc*/ 	.word	0x00000380
        /*01c0*/ 	.word	0x000000ff
        /*01c4*/ 	.word	0x000000b8
        /*01c8*/ 	.short	0x0100
        /*01ca*/ 	.byte	0x08
	.zero		1


	//   ....[20]....
        /*01cc*/ 	.word	0x00000390
        /*01d0*/ 	.word	0x000000ff
        /*01d4*/ 	.word	0x00000050
        /*01d8*/ 	.short	0x0100
        /*01da*/ 	.byte	0x08
	.zero		1


	//   ....[21]....
        /*01dc*/ 	.word	0x000003a0
        /*01e0*/ 	.word	0x000000ff
        /*01e4*/ 	.word	0x000000c0
        /*01e8*/ 	.short	0x0100
        /*01ea*/ 	.byte	0x08
	.zero		1


	//   ....[22]....
        /*01ec*/ 	.word	0x000003b0
        /*01f0*/ 	.word	0x000000ff
        /*01f4*/ 	.word	0x00000058
        /*01f8*/ 	.short	0x0100
        /*01fa*/ 	.byte	0x08
	.zero		1


	//   ....[23]....
        /*01fc*/ 	.word	0x000003c0
        /*0200*/ 	.word	0x000000ff
        /*0204*/ 	.word	0x000000c8
        /*0208*/ 	.short	0x0100
        /*020a*/ 	.byte	0x08
	.zero		1


	//   ....[24]....
        /*020c*/ 	.word	0x000003d0
        /*0210*/ 	.word	0x000000ff
        /*0214*/ 	.word	0x00000060
        /*0218*/ 	.short	0x0100
        /*021a*/ 	.byte	0x08
	.zero		1


	//   ....[25]....
        /*021c*/ 	.word	0x000003e0
        /*0220*/ 	.word	0x000000ff
        /*0224*/ 	.word	0x000000d0
        /*0228*/ 	.short	0x0100
        /*022a*/ 	.byte	0x08
	.zero		1


	//   ....[26]....
        /*022c*/ 	.word	0x000003f0
        /*0230*/ 	.word	0x000000ff
        /*0234*/ 	.word	0x00000068
        /*0238*/ 	.short	0x0100
        /*023a*/ 	.byte	0x08
	.zero		1


	//   ....[27]....
        /*023c*/ 	.word	0x00000400
        /*0240*/ 	.word	0x000000ff
        /*0244*/ 	.word	0x000000d8
        /*0248*/ 	.short	0x0100
        /*024a*/ 	.byte	0x08
	.zero		1


	//   ....[28]....
        /*024c*/ 	.word	0x00000740
        /*0250*/ 	.word	0x000000ff
        /*0254*/ 	.word	0x00000110
        /*0258*/ 	.short	0x0100
        /*025a*/ 	.byte	0x08
	.zero		1


	//   ....[29]....
        /*025c*/ 	.word	0x00000790
        /*0260*/ 	.word	0x000000ff
        /*0264*/ 	.word	0x00000118
        /*0268*/ 	.short	0x0100
        /*026a*/ 	.byte	0x08
	.zero		1


	//   ....[30]....
        /*026c*/ 	.word	0x000007b0
        /*0270*/ 	.word	0x000000ff
        /*0274*/ 	.word	0x000000f0
        /*0278*/ 	.short	0x0100
        /*027a*/ 	.byte	0x09
	.zero		1


	//   ....[31]....
        /*027c*/ 	.word	0x000007c0
        /*0280*/ 	.word	0x000000ff
        /*0284*/ 	.word	0x000000f8
        /*0288*/ 	.short	0x0100
        /*028a*/ 	.byte	0x09
	.zero		1


	//   ....[32]....
        /*028c*/ 	.word	0x000007d0
        /*0290*/ 	.word	0x000000ff
        /*0294*/ 	.word	0x00000100
        /*0298*/ 	.short	0x0100
        /*029a*/ 	.byte	0x09
	.zero		1


	//   ....[33]....
        /*029c*/ 	.word	0x000007e0
        /*02a0*/ 	.word	0x000000ff
        /*02a4*/ 	.word	0x00000108
        /*02a8*/ 	.short	0x0100
        /*02aa*/ 	.byte	0x09
	.zero		1


	//   ....[34]....
        /*02ac*/ 	.word	0x00001620
        /*02b0*/ 	.word	0x000000ff
        /*02b4*/ 	.word	0xfffffff8
        /*02b8*/ 	.short	0x010a
        /*02ba*/ 	.byte	0x0b
	.zero		1


	//   ....[35]....
        /*02bc*/ 	.word	0x000018f0
        /*02c0*/ 	.word	0x000000ff
        /*02c4*/ 	.word	0x00000000
        /*02c8*/ 	.short	0x010a
        /*02ca*/ 	.byte	0x06
	.zero		1


	//   ....[36]....
        /*02cc*/ 	.word	0x00001930
        /*02d0*/ 	.word	0x000000ff
        /*02d4*/ 	.word	0x00000000
        /*02d8*/ 	.short	0x010a
        /*02da*/ 	.byte	0x06
	.zero		1


	//   ....[37]....
        /*02dc*/ 	.word	0x00001f60
        /*02e0*/ 	.word	0x000000ff
        /*02e4*/ 	.word	0x00000000
        /*02e8*/ 	.short	0x010a
        /*02ea*/ 	.byte	0x10
	.zero		1


	//   ....[38]....
        /*02ec*/ 	.word	0x00001fa0
        /*02f0*/ 	.word	0x000000ff
        /*02f4*/ 	.word	0x00000000
        /*02f8*/ 	.short	0x010a
        /*02fa*/ 	.byte	0x10
	.zero		1


	//   ....[39]....
        /*02fc*/ 	.word	0x00002440
        /*0300*/ 	.word	0x000000ff
        /*0304*/ 	.word	0x00000000
        /*0308*/ 	.short	0x0101
        /*030a*/ 	.byte	0x08
	.zero		1


	//   ....[40]....
        /*030c*/ 	.word	0x000027b0
        /*0310*/ 	.word	0x0000000f
        /*0314*/ 	.word	0x00000000
        /*0318*/ 	.short	0x0101
        /*031a*/ 	.byte	0x17
	.zero		1


	//   ....[41]....
        /*031c*/ 	.word	0x000028a0
        /*0320*/ 	.word	0x000000ff
        /*0324*/ 	.word	0x00000000
        /*0328*/ 	.short	0x0101
        /*032a*/ 	.byte	0x08
	.zero		1


	//   ....[42]....
        /*032c*/ 	.word	0x00002950
        /*0330*/ 	.word	0x000000ff
        /*0334*/ 	.word	0x00000008
        /*0338*/ 	.short	0x010a
        /*033a*/ 	.byte	0x0b
	.zero		1


	//   ....[43]....
        /*033c*/ 	.word	0x000051c0
        /*0340*/ 	.word	0x00000004
        /*0344*/ 	.word	0x00000000
        /*0348*/ 	.short	0x0101
        /*034a*/ 	.byte	0x17
	.zero		1


	//   ....[44]....
        /*034c*/ 	.word	0x00005aa0
        /*0350*/ 	.word	0x00000013
        /*0354*/ 	.word	0x00000070
        /*0358*/ 	.short	0x010a
        /*035a*/ 	.byte	0x3f
	.zero		1


	//   ....[45]....
        /*035c*/ 	.word	0x00005e00
        /*0360*/ 	.word	0x0000000a
        /*0364*/ 	.word	0x00000118
        /*0368*/ 	.short	0x0101
        /*036a*/ 	.byte	0x3f
	.zero		1


	//   ....[46]....
        /*036c*/ 	.word	0x00006560
        /*0370*/ 	.word	0x00000005
        /*0374*/ 	.word	0x00000000
        /*0378*/ 	.short	0x010a
        /*037a*/ 	.byte	0x3f
	.zero		1


	//   ....[47]....
        /*037c*/ 	.word	0x000065e0
        /*0380*/ 	.word	0x00000007
        /*0384*/ 	.word	0x00000000
        /*0388*/ 	.short	0x010a
        /*038a*/ 	.byte	0x3f
	.zero		1


	//   ....[48]....
        /*038c*/ 	.word	0x00006670
        /*0390*/ 	.word	0x00000006
        /*0394*/ 	.word	0x00000000
        /*0398*/ 	.short	0x010a
        /*039a*/ 	.byte	0x3f
	.zero		1


	//   ....[49]....
        /*039c*/ 	.word	0x00006700
        /*03a0*/ 	.word	0x00000009
        /*03a4*/ 	.word	0x00000000
        /*03a8*/ 	.short	0x010a
        /*03aa*/ 	.byte	0x3f
	.zero		1


	//   ....[50]....
        /*03ac*/ 	.word	0x00006790
        /*03b0*/ 	.word	0x00000006
        /*03b4*/ 	.word	0x00000000
        /*03b8*/ 	.short	0x010a
        /*03ba*/ 	.byte	0x3f
	.zero		1


	//   ....[51]....
        /*03bc*/ 	.word	0x00006820
        /*03c0*/ 	.word	0x00000009
        /*03c4*/ 	.word	0x00000000
        /*03c8*/ 	.short	0x010a
        /*03ca*/ 	.byte	0x3f
	.zero		1


	//   ....[52]....
        /*03cc*/ 	.word	0x000068b0
        /*03d0*/ 	.word	0x00000006
        /*03d4*/ 	.word	0x00000000
        /*03d8*/ 	.short	0x010a
        /*03da*/ 	.byte	0x3f
	.zero		1


	//   ....[53]....
        /*03dc*/ 	.word	0x00006940
        /*03e0*/ 	.word	0x00000009
        /*03e4*/ 	.word	0x00000000
        /*03e8*/ 	.short	0x010a
        /*03ea*/ 	.byte	0x3f
	.zero		1


	//   ....[54]....
        /*03ec*/ 	.word	0x000069d0
        /*03f0*/ 	.word	0x00000006
        /*03f4*/ 	.word	0x00000000
        /*03f8*/ 	.short	0x010a
        /*03fa*/ 	.byte	0x3f
	.zero		1


	//   ....[55]....
        /*03fc*/ 	.word	0x00006a60
        /*0400*/ 	.word	0x00000009
        /*0404*/ 	.word	0x00000000
        /*0408*/ 	.short	0x010a
        /*040a*/ 	.byte	0x3f
	.zero		1


	//   ....[56]....
        /*040c*/ 	.word	0x00006af0
        /*0410*/ 	.word	0x00000006
        /*0414*/ 	.word	0x00000000
        /*0418*/ 	.short	0x010a
        /*041a*/ 	.byte	0x3f
	.zero		1


	//   ....[57]....
        /*041c*/ 	.word	0x00006b80
        /*0420*/ 	.word	0x00000009
        /*0424*/ 	.word	0x00000000
        /*0428*/ 	.short	0x010a
        /*042a*/ 	.byte	0x3f
	.zero		1


	//   ....[58]....
        /*042c*/ 	.word	0x00006c10
        /*0430*/ 	.word	0x00000006
        /*0434*/ 	.word	0x00000000
        /*0438*/ 	.short	0x010a
        /*043a*/ 	.byte	0x3f
	.zero		1


	//   ....[59]....
        /*043c*/ 	.word	0x00006ca0
        /*0440*/ 	.word	0x00000003
        /*0444*/ 	.word	0x00000000
        /*0448*/ 	.short	0x010a
        /*044a*/ 	.byte	0x3f
	.zero		1


	//   ....[60]....
        /*044c*/ 	.word	0x00006d10
        /*0450*/ 	.word	0x0000000f
        /*0454*/ 	.word	0xfffffff8
        /*0458*/ 	.short	0x010a
        /*045a*/ 	.byte	0x3f
	.zero		1


	//   ....[61]....
        /*045c*/ 	.word	0x00006d70
        /*0460*/ 	.word	0x0000000f
        /*0464*/ 	.word	0x00000000
        /*0468*/ 	.short	0x010a
        /*046a*/ 	.byte	0x3f
	.zero		1


	//   ....[62]....
        /*046c*/ 	.word	0x00006dd0
        /*0470*/ 	.word	0x00000010
        /*0474*/ 	.word	0x00000000
        /*0478*/ 	.short	0x010a
        /*047a*/ 	.byte	0x3f
	.zero		1


	//   ....[63]....
        /*047c*/ 	.word	0x00006e30
        /*0480*/ 	.word	0x0000000f
        /*0484*/ 	.word	0x00000008
        /*0488*/ 	.short	0x010a
        /*048a*/ 	.byte	0x3f
	.zero		1


	//   ....[64]....
        /*048c*/ 	.word	0x00006f00
        /*0490*/ 	.word	0x00000013
        /*0494*/ 	.word	0x00000070
        /*0498*/ 	.short	0x010a
        /*049a*/ 	.byte	0x3f
	.zero		1


	//   ....[65]....
        /*049c*/ 	.word	0x00006fe0
        /*04a0*/ 	.word	0x00000005
        /*04a4*/ 	.word	0x00000000
        /*04a8*/ 	.short	0x010a
        /*04aa*/ 	.byte	0x3f
	.zero		1


	//   ....[66]....
        /*04ac*/ 	.word	0x00007030
        /*04b0*/ 	.word	0x00000007
        /*04b4*/ 	.word	0x00000000
        /*04b8*/ 	.short	0x010a
        /*04ba*/ 	.byte	0x3f
	.zero		1


	//   ....[67]....
        /*04bc*/ 	.word	0x00007080
        /*04c0*/ 	.word	0x00000006
        /*04c4*/ 	.word	0x00000000
        /*04c8*/ 	.short	0x010a
        /*04ca*/ 	.byte	0x3f
	.zero		1


	//   ....[68]....
        /*04cc*/ 	.word	0x000070d0
        /*04d0*/ 	.word	0x00000009
        /*04d4*/ 	.word	0x00000000
        /*04d8*/ 	.short	0x010a
        /*04da*/ 	.byte	0x3f
	.zero		1


	//   ....[69]....
        /*04dc*/ 	.word	0x00007120
        /*04e0*/ 	.word	0x00000006
        /*04e4*/ 	.word	0x00000000
        /*04e8*/ 	.short	0x010a
        /*04ea*/ 	.byte	0x3f
	.zero		1


	//   ....[70]....
        /*04ec*/ 	.word	0x00007170
        /*04f0*/ 	.word	0x00000009
        /*04f4*/ 	.word	0x00000000
        /*04f8*/ 	.short	0x010a
        /*04fa*/ 	.byte	0x3f
	.zero		1


	//   ....[71]....
        /*04fc*/ 	.word	0x000071c0
        /*0500*/ 	.word	0x00000006
        /*0504*/ 	.word	0x00000000
        /*0508*/ 	.short	0x010a
        /*050a*/ 	.byte	0x3f
	.zero		1


	//   ....[72]....
        /*050c*/ 	.word	0x00007210
        /*0510*/ 	.word	0x00000009
        /*0514*/ 	.word	0x00000000
        /*0518*/ 	.short	0x010a
        /*051a*/ 	.byte	0x3f
	.zero		1


	//   ....[73]....
        /*051c*/ 	.word	0x00007260
        /*0520*/ 	.word	0x00000006
        /*0524*/ 	.word	0x00000000
        /*0528*/ 	.short	0x010a
        /*052a*/ 	.byte	0x3f
	.zero		1


	//   ....[74]....
        /*052c*/ 	.word	0x000072b0
        /*0530*/ 	.word	0x00000009
        /*0534*/ 	.word	0x00000000
        /*0538*/ 	.short	0x010a
        /*053a*/ 	.byte	0x3f
	.zero		1


	//   ....[75]....
        /*053c*/ 	.word	0x00007300
        /*0540*/ 	.word	0x00000006
        /*0544*/ 	.word	0x00000000
        /*0548*/ 	.short	0x010a
        /*054a*/ 	.byte	0x3f
	.zero		1


	//   ....[76]....
        /*054c*/ 	.word	0x00007350
        /*0550*/ 	.word	0x00000009
        /*0554*/ 	.word	0x00000000
        /*0558*/ 	.short	0x010a
        /*055a*/ 	.byte	0x3f
	.zero		1


	//   ....[77]....
        /*055c*/ 	.word	0x000073a0
        /*0560*/ 	.word	0x00000006
        /*0564*/ 	.word	0x00000000
        /*0568*/ 	.short	0x010a
        /*056a*/ 	.byte	0x3f
	.zero		1


	//----- nvinfo : EIATTR_NUM_MBARRIERS
	.align		4
.L_28:
        /*056c*/ 	.byte	0x03, 0x38
        /*056e*/ 	.short	0x0022


	//----- nvinfo : EIATTR_EXIT_INSTR_OFFSETS
	.align		4
        /*0570*/ 	.byte	0x04, 0x1c
        /*0572*/ 	.short	(.L_30 - .L_29)


	//   ....[0]....
.L_29:
        /*0574*/ 	.word	0x000012d0


	//   ....[1]....
        /*0578*/ 	.word	0x00001330


	//   ....[2]....
        /*057c*/ 	.word	0x000057d0


	//   ....[3]....
        /*0580*/ 	.word	0x00005800


	//   ....[4]....
        /*0584*/ 	.word	0x00006cf0


	//----- nvinfo : EIATTR_MAX_THREADS
	.align		4
.L_30:
        /*0588*/ 	.byte	0x04, 0x05
        /*058a*/ 	.short	(.L_32 - .L_31)
.L_31:
        /*058c*/ 	.word	0x00000180
        /*0590*/ 	.word	0x00000001
        /*0594*/ 	.word	0x00000001


	//----- nvinfo : EIATTR_CRS_STACK_SIZE
	.align		4
.L_32:
        /*0598*/ 	.byte	0x04, 0x1e
        /*059a*/ 	.short	(.L_34 - .L_33)
.L_33:
        /*059c*/ 	.word	0x00000000


	//----- nvinfo : EIATTR_CBANK_PARAM_SIZE
	.align		4
.L_34:
        /*05a0*/ 	.byte	0x03, 0x19
        /*05a2*/ 	.short	0x0470


	//----- nvinfo : EIATTR_PARAM_CBANK
	.align		4
        /*05a4*/ 	.byte	0x04, 0x0a
        /*05a6*/ 	.short	(.L_36 - .L_35)
	.align		4
.L_35:
        /*05a8*/ 	.word	index@(.nv.constant0._ZN7cutlass13device_kernelINS_4gemm6kernel13GemmUniversalIN4cute5tupleIJiiiiEEENS1_10collective13CollectiveMmaINS1_37MainloopSm90TmaGmmaWarpSpecializedFP8ILi14ENS5_IJNS4_1CILi1EEESB_SB_EEENS1_32KernelTmaWarpSpecializedPingpongEEENS5_IJNSA_ILi64EEESF_NSA_ILi128EEEEEENS_12float_e4m3_tENS5_IJlSB_lEEESI_SJ_NS4_8TiledMMAINS4_8MMA_AtomIJNS4_4SM904GMMA30MMA_64x64x32_F32E4M3E4M3_SS_TNILNSN_7ScaleInE1ELSP_1EEEEEENS4_6LayoutISC_NS5_IJNSA_ILi0EEEST_ST_EEEEENS5_IJNS4_10UnderscoreESW_SW_EEEEENS4_13SM90_TMA_LOADENS4_14ComposedLayoutINS4_7SwizzleILi3ELi4ELi3EEENS4_18smem_ptr_flag_bitsILi8EEENSS_INS5_IJNSA_ILi8EEESG_EEENS5_IJSG_SB_EEEEEEEvNS4_8identityESZ_S19_vS1A_EENS_8epilogue10collective6detail29Sm90TmaWarpSpecializedAdapterINS1D_15DefaultEpilogueISI_SJ_SJ_NS1C_6thread17LinearCombinationISI_Li1EffLNS1H_9ScaleType4KindE0ELNS_15FloatRoundStyleE2ESI_EENS1_15EpilogueDefaultEEEEEvvEEEEvNT_6ParamsE)
        /*05ac*/ 	.short	0x0210
        /*05ae*/ 	.short	0x0470


	//----- nvinfo : EIATTR_SW_WAR
	.align		4
.L_36:
        /*05b0*/ 	.byte	0x04, 0x36
        /*05b2*/ 	.short	(.L_38 - .L_37)
.L_37:
        /*05b4*/ 	.word	0x00000008
.L_38:


//--------------------- .nv.callgraph             --------------------------
	.section	.nv.callgraph,"",@"SHT_CUDA_CALLGRAPH"
	.align	4
	.sectionentsize	8
	.align		4
        /*0000*/ 	.word	0x00000000
	.align		4
        /*0004*/ 	.word	0xffffffff
	.align		4
        /*0008*/ 	.word	0x00000000
	.align		4
        /*000c*/ 	.word	0xfffffffe
	.align		4
        /*0010*/ 	.word	0x00000000
	.align		4
        /*0014*/ 	.word	0xfffffffd
	.align		4
        /*0018*/ 	.word	0x00000000
	.align		4
        /*001c*/ 	.word	0xfffffffc


//--------------------- .nv.constant4             --------------------------
	.section	.nv.constant4,"a",@progbits
	.align	8
	.align		8
.nv.constant4:
        /*0000*/ 	.dword	_ZN40_INTERNAL_17efec57_4_k_cu_0b8fff4c_260554cuda3std3__45__cpo5beginE
	.align		8
        /*0008*/ 	.dword	_ZN40_INTERNAL_17efec57_4_k_cu_0b8fff4c_260554cuda3std3__45__cpo3endE
	.align		8
        /*0010*/ 	.dword	_ZN40_INTERNAL_17efec57_4_k_cu_0b8fff4c_260554cuda3std3__45__cpo6cbeginE
	.align		8
        /*0018*/ 	.dword	_ZN40_INTERNAL_17efec57_4_k_cu_0b8fff4c_260554cuda3std3__45__cpo4cendE
	.align		8
        /*0020*/ 	.dword	_ZN40_INTERNAL_17efec57_4_k_cu_0b8fff4c_260554cuda3std3__442_GLOBAL__N__17efec57_4_k_cu_0b8fff4c_260556ignoreE
	.align		8
        /*0028*/ 	.dword	_ZN40_INTERNAL_17efec57_4_k_cu_0b8fff4c_260554cuda3std3__419piecewise_constructE
	.align		8
        /*0030*/ 	.dword	_ZN40_INTERNAL_17efec57_4_k_cu_0b8fff4c_260554cuda3std3__48in_placeE
	.align		8
        /*0038*/ 	.dword	_ZN40_INTERNAL_17efec57_4_k_cu_0b8fff4c_260554cuda3std6ranges3__45__cpo4swapE
	.align		8
        /*0040*/ 	.dword	_ZN40_INTERNAL_17efec57_4_k_cu_0b8fff4c_260554cuda3std6ranges3__45__cpo9iter_moveE
	.align		8
        /*0048*/ 	.dword	_ZN40_INTERNAL_17efec57_4_k_cu_0b8fff4c_260554cute7productE
	.align		8
        /*0050*/ 	.dword	_ZN40_INTERNAL_17efec57_4_k_cu_0b8fff4c_260554cute1_E


//--------------------- .text._ZN7cutlass13device_kernelINS_4gemm6kernel13GemmUniversalIN4cute5tupleIJiiiiEEENS1_10collective13CollectiveMmaINS1_37MainloopSm90TmaGmmaWarpSpecializedFP8ILi14ENS5_IJNS4_1CILi1EEESB_SB_EEENS1_32KernelTmaWarpSpecializedPingpongEEENS5_IJNSA_ILi64EEESF_NSA_ILi128EEEEEENS_12float_e4m3_tENS5_IJlSB_lEEESI_SJ_NS4_8TiledMMAINS4_8MMA_AtomIJNS4_4SM904GMMA30MMA_64x64x32_F32E4M3E4M3_SS_TNILNSN_7ScaleInE1ELSP_1EEEEEENS4_6LayoutISC_NS5_IJNSA_ILi0EEEST_ST_EEEEENS5_IJNS4_10UnderscoreESW_SW_EEEEENS4_13SM90_TMA_LOADENS4_14ComposedLayoutINS4_7SwizzleILi3ELi4ELi3EEENS4_18smem_ptr_flag_bitsILi8EEENSS_INS5_IJNSA_ILi8EEESG_EEENS5_IJSG_SB_EEEEEEEvNS4_8identityESZ_S19_vS1A_EENS_8epilogue10collective6detail29Sm90TmaWarpSpecializedAdapterINS1D_15DefaultEpilogueISI_SJ_SJ_NS1C_6thread17LinearCombinationISI_Li1EffLNS1H_9ScaleType4KindE0ELNS_15FloatRoundStyleE2ESI_EENS1_15EpilogueDefaultEEEEEvvEEEEvNT_6ParamsE --------------------------
	.section	.text._ZN7cutlass13device_kernelINS_4gemm6kernel13GemmUniversalIN4cute5tupleIJiiiiEEENS1_10collective13CollectiveMmaINS1_37MainloopSm90TmaGmmaWarpSpecializedFP8ILi14ENS5_IJNS4_1CILi1EEESB_SB_EEENS1_32KernelTmaWarpSpecializedPingpongEEENS5_IJNSA_ILi64EEESF_NSA_ILi128EEEEEENS_12float_e4m3_tENS5_IJlSB_lEEESI_SJ_NS4_8TiledMMAINS4_8MMA_AtomIJNS4_4SM904GMMA30MMA_64x64x32_F32E4M3E4M3_SS_TNILNSN_7ScaleInE1ELSP_1EEEEEENS4_6LayoutISC_NS5_IJNSA_ILi0EEEST_ST_EEEEENS5_IJNS4_10UnderscoreESW_SW_EEEEENS4_13SM90_TMA_LOADENS4_14ComposedLayoutINS4_7SwizzleILi3ELi4ELi3EEENS4_18smem_ptr_flag_bitsILi8EEENSS_INS5_IJNSA_ILi8EEESG_EEENS5_IJSG_SB_EEEEEEEvNS4_8identityESZ_S19_vS1A_EENS_8epilogue10collective6detail29Sm90TmaWarpSpecializedAdapterINS1D_15DefaultEpilogueISI_SJ_SJ_NS1C_6thread17LinearCombinationISI_Li1EffLNS1H_9ScaleType4KindE0ELNS_15FloatRoundStyleE2ESI_EENS1_15EpilogueDefaultEEEEEvvEEEEvNT_6ParamsE,"ax",@progbits
	.align	128
.text._ZN7cutlass13device_kernelINS_4gemm6kernel13GemmUniversalIN4cute5tupleIJiiiiEEENS1_10collective13CollectiveMmaINS1_37MainloopSm90TmaGmmaWarpSpecializedFP8ILi14ENS5_IJNS4_1CILi1EEESB_SB_EEENS1_32KernelTmaWarpSpecializedPingpongEEENS5_IJNSA_ILi64EEESF_NSA_ILi128EEEEEENS_12float_e4m3_tENS5_IJlSB_lEEESI_SJ_NS4_8TiledMMAINS4_8MMA_AtomIJNS4_4SM904GMMA30MMA_64x64x32_F32E4M3E4M3_SS_TNILNSN_7ScaleInE1ELSP_1EEEEEENS4_6LayoutISC_NS5_IJNSA_ILi0EEEST_ST_EEEEENS5_IJNS4_10UnderscoreESW_SW_EEEEENS4_13SM90_TMA_LOADENS4_14ComposedLayoutINS4_7SwizzleILi3ELi4ELi3EEENS4_18smem_ptr_flag_bitsILi8EEENSS_INS5_IJNSA_ILi8EEESG_EEENS5_IJSG_SB_EEEEEEEvNS4_8identityESZ_S19_vS1A_EENS_8epilogue10collective6detail29Sm90TmaWarpSpecializedAdapterINS1D_15DefaultEpilogueISI_SJ_SJ_NS1C_6thread17LinearCombinationISI_Li1EffLNS1H_9ScaleType4KindE0ELNS_15FloatRoundStyleE2ESI_EENS1_15EpilogueDefaultEEEEEvvEEEEvNT_6ParamsE:
        .type           _ZN7cutlass13device_kernelINS_4gemm6kernel13GemmUniversalIN4cute5tupleIJiiiiEEENS1_10collective13CollectiveMmaINS1_37MainloopSm90TmaGmmaWarpSpecializedFP8ILi14ENS5_IJNS4_1CILi1EEESB_SB_EEENS1_32KernelTmaWarpSpecializedPingpongEEENS5_IJNSA_ILi64EEESF_NSA_ILi128EEEEEENS_12float_e4m3_tENS5_IJlSB_lEEESI_SJ_NS4_8TiledMMAINS4_8MMA_AtomIJNS4_4SM904GMMA30MMA_64x64x32_F32E4M3E4M3_SS_TNILNSN_7ScaleInE1ELSP_1EEEEEENS4_6LayoutISC_NS5_IJNSA_ILi0EEEST_ST_EEEEENS5_IJNS4_10UnderscoreESW_SW_EEEEENS4_13SM90_TMA_LOADENS4_14ComposedLayoutINS4_7SwizzleILi3ELi4ELi3EEENS4_18smem_ptr_flag_bitsILi8EEENSS_INS5_IJNSA_ILi8EEESG_EEENS5_IJSG_SB_EEEEEEEvNS4_8identityESZ_S19_vS1A_EENS_8epilogue10collective6detail29Sm90TmaWarpSpecializedAdapterINS1D_15DefaultEpilogueISI_SJ_SJ_NS1C_6thread17LinearCombinationISI_Li1EffLNS1H_9ScaleType4KindE0ELNS_15FloatRoundStyleE2ESI_EENS1_15EpilogueDefaultEEEEEvvEEEEvNT_6ParamsE,@function
        .size           _ZN7cutlass13device_kernelINS_4gemm6kernel13GemmUniversalIN4cute5tupleIJiiiiEEENS1_10collective13CollectiveMmaINS1_37MainloopSm90TmaGmmaWarpSpecializedFP8ILi14ENS5_IJNS4_1CILi1EEESB_SB_EEENS1_32KernelTmaWarpSpecializedPingpongEEENS5_IJNSA_ILi64EEESF_NSA_ILi128EEEEEENS_12float_e4m3_tENS5_IJlSB_lEEESI_SJ_NS4_8TiledMMAINS4_8MMA_AtomIJNS4_4SM904GMMA30MMA_64x64x32_F32E4M3E4M3_SS_TNILNSN_7ScaleInE1ELSP_1EEEEEENS4_6LayoutISC_NS5_IJNSA_ILi0EEEST_ST_EEEEENS5_IJNS4_10UnderscoreESW_SW_EEEEENS4_13SM90_TMA_LOADENS4_14ComposedLayoutINS4_7SwizzleILi3ELi4ELi3EEENS4_18smem_ptr_flag_bitsILi8EEENSS_INS5_IJNSA_ILi8EEESG_EEENS5_IJSG_SB_EEEEEEEvNS4_8identityESZ_S19_vS1A_EENS_8epilogue10collective6detail29Sm90TmaWarpSpecializedAdapterINS1D_15DefaultEpilogueISI_SJ_SJ_NS1C_6thread17LinearCombinationISI_Li1EffLNS1H_9ScaleType4KindE0ELNS_15FloatRoundStyleE2ESI_EENS1_15EpilogueDefaultEEEEEvvEEEEvNT_6ParamsE,(.L_x_161 - _ZN7cutlass13device_kernelINS_4gemm6kernel13GemmUniversalIN4cute5tupleIJiiiiEEENS1_10collective13CollectiveMmaINS1_37MainloopSm90TmaGmmaWarpSpecializedFP8ILi14ENS5_IJNS4_1CILi1EEESB_SB_EEENS1_32KernelTmaWarpSpecializedPingpongEEENS5_IJNSA_ILi64EEESF_NSA_ILi128EEEEEENS_12float_e4m3_tENS5_IJlSB_lEEESI_SJ_NS4_8TiledMMAINS4_8MMA_AtomIJNS4_4SM904GMMA30MMA_64x64x32_F32E4M3E4M3_SS_TNILNSN_7ScaleInE1ELSP_1EEEEEENS4_6LayoutISC_NS5_IJNSA_ILi0EEEST_ST_EEEEENS5_IJNS4_10UnderscoreESW_SW_EEEEENS4_13SM90_TMA_LOADENS4_14ComposedLayoutINS4_7SwizzleILi3ELi4ELi3EEENS4_18smem_ptr_flag_bitsILi8EEENSS_INS5_IJNSA_ILi8EEESG_EEENS5_IJSG_SB_EEEEEEEvNS4_8identityESZ_S19_vS1A_EENS_8epilogue10collective6detail29Sm90TmaWarpSpecializedAdapterINS1D_15DefaultEpilogueISI_SJ_SJ_NS1C_6thread17LinearCombinationISI_Li1EffLNS1H_9ScaleType4KindE0ELNS_15FloatRoundStyleE2ESI_EENS1_15EpilogueDefaultEEEEEvvEEEEvNT_6ParamsE)
        .other          _ZN7cutlass13device_kernelINS_4gemm6kernel13GemmUniversalIN4cute5tupleIJiiiiEEENS1_10collective13CollectiveMmaINS1_37MainloopSm90TmaGmmaWarpSpecializedFP8ILi14ENS5_IJNS4_1CILi1EEESB_SB_EEENS1_32KernelTmaWarpSpecializedPingpongEEENS5_IJNSA_ILi64EEESF_NSA_ILi128EEEEEENS_12float_e4m3_tENS5_IJlSB_lEEESI_SJ_NS4_8TiledMMAINS4_8MMA_AtomIJNS4_4SM904GMMA30MMA_64x64x32_F32E4M3E4M3_SS_TNILNSN_7ScaleInE1ELSP_1EEEEEENS4_6LayoutISC_NS5_IJNSA_ILi0EEEST_ST_EEEEENS5_IJNS4_10UnderscoreESW_SW_EEEEENS4_13SM90_TMA_LOADENS4_14ComposedLayoutINS4_7SwizzleILi3ELi4ELi3EEENS4_18smem_ptr_flag_bitsILi8EEENSS_INS5_IJNSA_ILi8EEESG_EEENS5_IJSG_SB_EEEEEEEvNS4_8identityESZ_S19_vS1A_EENS_8epilogue10collective6detail29Sm90TmaWarpSpecializedAdapterINS1D_15DefaultEpilogueISI_SJ_SJ_NS1C_6thread17LinearCombinationISI_Li1EffLNS1H_9ScaleType4KindE0ELNS_15FloatRoundStyleE2ESI_EENS1_15EpilogueDefaultEEEEEvvEEEEvNT_6ParamsE,@"STO_CUDA_ENTRY STV_DEFAULT"
_ZN7cutlass13device_kernelINS_4gemm6kernel13GemmUniversalIN4cute5tupleIJiiiiEEENS1_10collective13CollectiveMmaINS1_37MainloopSm90TmaGmmaWarpSpecializedFP8ILi14ENS5_IJNS4_1CILi1EEESB_SB_EEENS1_32KernelTmaWarpSpecializedPingpongEEENS5_IJNSA_ILi64EEESF_NSA_ILi128EEEEEENS_12float_e4m3_tENS5_IJlSB_lEEESI_SJ_NS4_8TiledMMAINS4_8MMA_AtomIJNS4_4SM904GMMA30MMA_64x64x32_F32E4M3E4M3_SS_TNILNSN_7ScaleInE1ELSP_1EEEEEENS4_6LayoutISC_NS5_IJNSA_ILi0EEEST_ST_EEEEENS5_IJNS4_10UnderscoreESW_SW_EEEEENS4_13SM90_TMA_LOADENS4_14ComposedLayoutINS4_7SwizzleILi3ELi4ELi3EEENS4_18smem_ptr_flag_bitsILi8EEENSS_INS5_IJNSA_ILi8EEESG_EEENS5_IJSG_SB_EEEEEEEvNS4_8identityESZ_S19_vS1A_EENS_8epilogue10collective6detail29Sm90TmaWarpSpecializedAdapterINS1D_15DefaultEpilogueISI_SJ_SJ_NS1C_6thread17LinearCombinationISI_Li1EffLNS1H_9ScaleType4KindE0ELNS_15FloatRoundStyleE2ESI_EENS1_15EpilogueDefaultEEEEEvvEEEEvNT_6ParamsE:
[----:B------:R-:W-:Y:S01]  /*0000*/  LDC R1, c[0x0][0x28] ;  /* 0x00000a00ff017b82 */ /* 0x000fe20000000800 */
[----:B------:R-:W0:Y:S01]  /*0010*/  S2R R11, SR_TID.X ;  /* 0x00000000000b7919 */ /* 0x000e220000002100 */
[----:B------:R-:W-:Y:S01]  /*0020*/  ELECT P0, URZ, PT ;  /* 0x00000000003f782f */ /* 0x000fe20003800000 */
[----:B------:R-:W-:Y:S01]  /*0030*/  BSSY B0, `(.L_x_0) ;  /* 0x000000f000007945 */ /* 0x000fe20003800000 */
[--C-:B0-----:R-:W-:Y:S02]  /*0040*/  SHF.R.U32.HI R0, RZ, 0x5, R11.reuse ;  /* 0x00000005ff007819 */ /* 0x101fe4000001160b */
[----:B------:R-:W-:-:S03]  /*0050*/  SHF.R.U32.HI R4, RZ, 0x7, R11 ;  /* 0x00000007ff047819 */ /* 0x000fc6000001160b */
[----:B------:R-:W0:Y:S04]  /*0060*/  SHFL.IDX PT, R2, R0, RZ, 0x1f ;  /* 0x00001fff00027589 */ /* 0x000e2800000e0000 */
[----:B------:R1:W2:Y:S01]  /*0070*/  SHFL.IDX PT, R5, R4, RZ, 0x1f ;  /* 0x00001fff04057589 */ /* 0x0002a200000e0000 */
[----:B0-----:R-:W-:-:S13]  /*0080*/  ISETP.NE.OR P0, PT, R2, RZ, !P0 ;  /* 0x000000ff0200720c */ /* 0x001fda0004705670 */
[----:B-12---:R-:W-:Y:S05]  /*0090*/  @P0 BRA `(.L_x_1) ;  /* 0x0000000000200947 */ /* 0x006fea0003800000 */
[----:B------:R-:W-:Y:S02]  /*00a0*/  ULDC.64 UR4, c[0x0][0x198] ;  /* 0x0000660000047ab9 */ /* 0x000fe40000000a00 */
[----:B------:R-:W-:Y:S02]  /*00b0*/  UIADD3 UR6, UP0, UR4, 0xf0, URZ ;  /* 0x000000f004067890 */ /* 0x000fe4000ff1e03f */
[----:B------:R-:W-:Y:S02]  /*00c0*/  UIADD3 UR4, UP1, UR4, 0x1f0, URZ ;  /* 0x000001f004047890 */ /* 0x000fe4000ff3e03f */
[----:B------:R-:W-:Y:S02]  /*00d0*/  UIADD3.X UR7, URZ, UR5, URZ, UP0, !UPT ;  /* 0x000000053f077290 */ /* 0x000fe400087fe43f */
[----:B------:R-:W-:-:S07]  /*00e0*/  UIADD3.X UR5, URZ, UR5, URZ, UP1, !UPT ;  /* 0x000000053f057290 */ /* 0x000fce0008ffe43f */
[----:B------:R0:W-:Y:S02]  /*00f0*/  UTMACCTL.PF [UR6] ;  /* 0x00000000060079b9 */ /* 0x0001e40008040000 */
[----:B------:R0:W-:Y:S02]  /*0100*/  UTMACCTL.PF [UR4] ;  /* 0x00000000040079b9 */ /* 0x0001e40008040000 */
[----:B0-----:R-:W-:Y:S01]  /*0110*/  NOP ;  /* 0x0000000000007918 */ /* 0x001fe20000000000 */
.L_x_1:
[----:B------:R-:W-:Y:S05]  /*0120*/  BSYNC B0 ;  /* 0x0000000000007941 */ /* 0x000fea0003800000 */
.L_x_0:
[----:B------:R-:W0:Y:S02]  /*0130*/  SHFL.IDX PT, R3, R0, RZ, 0x1f ;  /* 0x00001fff00037589 */ /* 0x000e2400000e0000 */
[----:B0-----:R-:W-:-:S13]  /*0140*/  ISETP.NE.AND P0, PT, R3, RZ, PT ;  /* 0x000000ff0300720c */ /* 0x001fda0003f05270 */
[----:B------:R-:W-:Y:S05]  /*0150*/  @P0 BRA `(.L_x_2) ;  /* 0x0000000000b40947 */ /* 0x000fea0003800000 */
[----:B------:R-:W-:Y:S01]  /*0160*/  ELECT P0, URZ, PT ;  /* 0x00000000003f782f */ /* 0x000fe20003800000 */
[----:B------:R-:W-:-:S12]  /*0170*/  BSSY B0, `(.L_x_2) ;  /* 0x000002b000007945 */ /* 0x000fd80003800000 */
[----:B------:R-:W-:Y:S05]  /*0180*/  @!P0 BRA `(.L_x_3) ;  /* 0x0000000000a48947 */ /* 0x000fea0003800000 */
[----:B------:R-:W0:Y:S01]  /*0190*/  S2UR UR8, SR_CgaCtaId ;  /* 0x00000000000879c3 */ /* 0x000e220000008800 */
[----:B------:R-:W-:Y:S01]  /*01a0*/  UMOV UR4, 0x400 ;  /* 0x0000040000047882 */ /* 0x000fe20000000000 */
[----:B------:R-:W-:Y:S01]  /*01b0*/  UMOV UR5, 0x1 ;  /* 0x0000000100057882 */ /* 0x000fe20000000000 */
[----:B------:R-:W-:Y:S02]  /*01c0*/  UMOV UR6, 0x80 ;  /* 0x0000008000067882 */ /* 0x000fe40000000000 */
[----:B------:R-:W-:-:S04]  /*01d0*/  UIADD3 UR6, -UR6, 0x100000, URZ ;  /* 0x0010000006067890 */ /* 0x000fc8000fffe13f */
[----:B------:R-:W-:Y:S02]  /*01e0*/  USHF.L.U32 UR7, UR6, 0xb, URZ ;  /* 0x0000000b06077899 */ /* 0x000fe4000800063f */
[----:B------:R-:W-:Y:S02]  /*01f0*/  USHF.L.U32 UR6, UR6, 0x1, URZ ;  /* 0x0000000106067899 */ /* 0x000fe4000800063f */
[----:B0-----:R-:W-:Y:S02]  /*0200*/  ULEA UR8, UR8, UR4, 0x18 ;  /* 0x0000000408087291 */ /* 0x001fe4000f8ec03f */
[----:B------:R-:W-:-:S04]  /*0210*/  UIADD3 UR4, -UR5, 0x100000, URZ ;  /* 0x0010000005047890 */ /* 0x000fc8000fffe13f */
[----:B------:R-:W-:Y:S02]  /*0220*/  USHF.L.U32 UR5, UR4, 0xb, URZ ;  /* 0x0000000b04057899 */ /* 0x000fe4000800063f */
[----:B------:R-:W-:Y:S01]  /*0230*/  USHF.L.U32 UR4, UR4, 0x1, URZ ;  /* 0x0000000104047899 */ /* 0x000fe2000800063f */
[----:B------:R-:W0:Y:S11]  /*0240*/  FENCE.VIEW.ASYNC.S ;  /* 0x00000000000073c6 */ /* 0x000e360000000000 */
[----:B0-----:R0:W1:Y:S01]  /*0250*/  SYNCS.EXCH.64 URZ, [UR8], UR4 ;  /* 0x00000004083f75b2 */ /* 0x0010620008000100 */
[----:B------:R0:W2:Y:S01]  /*0260*/  SYNCS.EXCH.64 URZ, [UR8+0x70], UR6 ;  /* 0x00007006083f75b2 */ /* 0x0000a20008000100 */
[----:B------:R0:W3:Y:S01]  /*0270*/  SYNCS.EXCH.64 URZ, [UR8+0x8], UR4 ;  /* 0x00000804083f75b2 */ /* 0x0000e20008000100 */
[----:B------:R0:W4:Y:S01]  /*0280*/  SYNCS.EXCH.64 URZ, [UR8+0x78], UR6 ;  /* 0x00007806083f75b2 */ /* 0x0001220008000100 */
[----:B------:R0:W0:Y:S01]  /*0290*/  SYNCS.EXCH.64 URZ, [UR8+0x10], UR4 ;  /* 0x00001004083f75b2 */ /* 0x0000220008000100 */
        /* <DEDUP_REMOVED lines=23> */
[----:B-1234-:R-:W-:Y:S01]  /*0410*/  NOP ;  /* 0x0000000000007918 */ /* 0x01efe20000000000 */
.L_x_3:
[----:B0-----:R-:W-:Y:S05]  /*0420*/  BSYNC B0 ;  /* 0x0000000000007941 */ /* 0x001fea0003800000 */
.L_x_2:
[----:B------:R-:W0:Y:S01]  /*0430*/  SHFL.IDX PT, R6, R0, RZ, 0x1f ;  /* 0x00001fff00067589 */ /* 0x000e2200000e0000 */
[----:B------:R-:W-:Y:S01]  /*0440*/  ELECT P0, URZ, PT ;  /* 0x00000000003f782f */ /* 0x000fe20003800000 */
[----:B------:R-:W-:Y:S01]  /*0450*/  NOP ;  /* 0x0000000000007918 */ /* 0x000fe20000000000 */
[----:B------:R-:W-:Y:S01]  /*0460*/  ELECT P1, URZ, PT ;  /* 0x00000000003f782f */ /* 0x000fe20003820000 */
[----:B------:R1:W2:Y:S01]  /*0470*/  SHFL.IDX PT, R3, R0, RZ, 0x1f ;  /* 0x00001fff00037589 */ /* 0x0002a200000e0000 */
[----:B------:R-:W-:Y:S01]  /*0480*/  UMOV UR4, 0x20 ;  /* 0x0000002000047882 */ /* 0x000fe20000000000 */
[----:B------:R-:W-:Y:S01]  /*0490*/  UMOV UR11, 0x80 ;  /* 0x00000080000b7882 */ /* 0x000fe20000000000 */
[----:B------:R-:W-:Y:S01]  /*04a0*/  ULDC.64 UR12, c[0x0][0x598] ;  /* 0x00016600000c7ab9 */ /* 0x000fe20000000a00 */
[----:B------:R-:W3:Y:S01]  /*04b0*/  SHFL.IDX PT, R4, R4, RZ, 0x1f ;  /* 0x00001fff04047589 */ /* 0x000ee200000e0000 */
[----:B------:R-:W-:Y:S01]  /*04c0*/  NOP ;  /* 0x0000000000007918 */ /* 0x000fe20000000000 */
[----:B------:R-:W-:Y:S01]  /*04d0*/  VIADD R33, R5, 0xffffffff ;  /* 0xffffffff05217836 */ /* 0x000fe20000000000 */
[----:B------:R-:W-:Y:S01]  /*04e0*/  ULDC.64 UR20, c[0x0][0x208] ;  /* 0x0000820000147ab9 */ /* 0x000fe20000000a00 */
[----:B-1----:R-:W-:-:S02]  /*04f0*/  SHF.R.S32.HI R0, RZ, 0x1f, R11 ;  /* 0x0000001fff007819 */ /* 0x002fc4000001140b */
[----:B------:R-:W-:Y:S02]  /*0500*/  ISETP.NE.AND P2, PT, R5, RZ, PT ;  /* 0x000000ff0500720c */ /* 0x000fe40003f45270 */
[----:B------:R-:W-:Y:S02]  /*0510*/  LEA.HI R0, R0, R11, RZ, 0x7 ;  /* 0x0000000b00007211 */ /* 0x000fe400078f38ff */
[----:B------:R-:W-:Y:S02]  /*0520*/  ISETP.GE.U32.AND P3, PT, R33, 0x2, PT ;  /* 0x000000022100780c */ /* 0x000fe40003f66070 */
[----:B------:R-:W-:Y:S02]  /*0530*/  LOP3.LUT R0, R0, 0xffffff80, RZ, 0xc0, !PT ;  /* 0xffffff8000007812 */ /* 0x000fe400078ec0ff */
[----:B0-----:R-:W-:-:S03]  /*0540*/  ISETP.NE.OR P0, PT, R6, RZ, !P0 ;  /* 0x000000ff0600720c */ /* 0x001fc60004705670 */
[----:B------:R-:W-:Y:S01]  /*0550*/  IMAD.IADD R10, R11, 0x1, -R0 ;  /* 0x000000010b0a7824 */ /* 0x000fe200078e0a00 */
[----:B--2---:R-:W-:Y:S02]  /*0560*/  ISETP.NE.OR P1, PT, R3, RZ, !P1 ;  /* 0x000000ff0300720c */ /* 0x004fe40004f25670 */
[----:B------:R-:W-:-:S04]  /*0570*/  SHF.R.S32.HI R3, RZ, 0x1f, R2 ;  /* 0x0000001fff037819 */ /* 0x000fc80000011402 */
[----:B------:R-:W-:-:S03]  /*0580*/  LEA.HI R3, R3, R2, RZ, 0x2 ;  /* 0x0000000203037211 */ /* 0x000fc600078f10ff */
[----:B------:R-:W-:Y:S01]  /*0590*/  VOTEU.ALL UP0, P0 ;  /* 0x00000000003f7886 */ /* 0x000fe20000000000 */
[----:B------:R-:W-:-:S03]  /*05a0*/  LOP3.LUT R3, R3, 0xfffffffc, RZ, 0xc0, !PT ;  /* 0xfffffffc03037812 */ /* 0x000fc600078ec0ff */
[----:B------:R-:W-:Y:S01]  /*05b0*/  VOTEU.ALL UP1, P1 ;  /* 0x00000000003f7886 */ /* 0x000fe20000820000 */
[----:B------:R-:W0:Y:S01]  /*05c0*/  @!UP0 S2UR UR7, SR_CgaCtaId ;  /* 0x00000000000789c3 */ /* 0x000e220000008800 */
[----:B------:R-:W-:Y:S01]  /*05d0*/  @!UP0 UMOV UR6, 0x400 ;  /* 0x0000040000068882 */ /* 0x000fe20000000000 */
[----:B------:R-:W-:-:S04]  /*05e0*/  @!UP0 UIADD3 UR4, -UR4, 0x100000, URZ ;  /* 0x0010000004048890 */ /* 0x000fc8000fffe13f */
[----:B------:R-:W-:Y:S02]  /*05f0*/  @!UP0 USHF.L.U32 UR5, UR4, 0xb, URZ ;  /* 0x0000000b04058899 */ /* 0x000fe4000800063f */
[----:B------:R-:W-:Y:S01]  /*0600*/  @!UP0 USHF.L.U32 UR4, UR4, 0x1, URZ ;  /* 0x0000000104048899 */ /* 0x000fe2000800063f */
[----:B------:R-:W-:Y:S01]  /*0610*/  IMAD.IADD R20, R2, 0x1, -R3 ;  /* 0x0000000102147824 */ /* 0x000fe200078e0a03 */
[----:B------:R-:W-:Y:S01]  /*0620*/  @!UP1 UMOV UR9, 0x400 ;  /* 0x0000040000099882 */ /* 0x000fe20000000000 */
[----:B------:R-:W-:Y:S01]  /*0630*/  VOTEU.ALL UP2, P1 ;  /* 0x00000000003f7886 */ /* 0x000fe20000840000 */
[----:B------:R-:W-:Y:S01]  /*0640*/  VOTEU.ALL UP3, P1 ;  /* 0x00000000003f7886 */ /* 0x000fe20000860000 */
[----:B------:R-:W-:Y:S01]  /*0650*/  VOTEU.ALL UP4, P1 ;  /* 0x00000000003f7886 */ /* 0x000fe20000880000 */
[----:B------:R-:W1:Y:S01]  /*0660*/  @!UP1 S2UR UR10, SR_CgaCtaId ;  /* 0x00000000000a99c3 */ /* 0x000e620000008800 */
[----:B------:R-:W-:Y:S01]  /*0670*/  VOTEU.ALL UP5, P1 ;  /* 0x00000000003f7886 */ /* 0x000fe200008a0000 */
[----:B------:R-:W-:-:S04]  /*0680*/  ISETP.NE.U32.AND P1, PT, RZ, UR12, PT ;  /* 0x0000000cff007c0c */ /* 0x000fc8000bf25070 */
[----:B------:R-:W-:Y:S01]  /*0690*/  ISETP.NE.AND.EX P1, PT, RZ, UR13, PT, P1 ;  /* 0x0000000dff007c0c */ /* 0x000fe2000bf25310 */
[----:B0-----:R-:W-:Y:S02]  /*06a0*/  @!UP0 ULEA UR8, UR7, UR6, 0x18 ;  /* 0x0000000607088291 */ /* 0x001fe4000f8ec03f */
[----:B------:R-:W-:-:S04]  /*06b0*/  @!UP1 UIADD3 UR6, -UR11, 0x100000, URZ ;  /* 0x001000000b069890 */ /* 0x000fc8000fffe13f */
[----:B------:R-:W-:Y:S02]  /*06c0*/  @!UP1 USHF.L.U32 UR7, UR6, 0xb, URZ ;  /* 0x0000000b06079899 */ /* 0x000fe4000800063f */
[----:B------:R-:W-:Y:S01]  /*06d0*/  @!UP1 USHF.L.U32 UR6, UR6, 0x1, URZ ;  /* 0x0000000106069899 */ /* 0x000fe2000800063f */
[----:B---3--:R-:W-:Y:S01]  /*06e0*/  R2UR UR11, R4 ;  /* 0x00000000040b72ca */ /* 0x008fe200000e0000 */
[----:B------:R-:W-:Y:S01]  /*06f0*/  VOTEU.ALL UP0, P0 ;  /* 0x00000000003f7886 */ /* 0x000fe20000000000 */
[----:B-1----:R-:W-:Y:S01]  /*0700*/  @!UP1 ULEA UR9, UR10, UR9, 0x18 ;  /* 0x000000090a099291 */ /* 0x002fe2000f8ec03f */
[----:B------:R-:W-:Y:S01]  /*0710*/  VOTEU.ALL UP1, P0 ;  /* 0x00000000003f7886 */ /* 0x000fe20000020000 */
[C---:B------:R-:W-:Y:S01]  /*0720*/  ISETP.NE.AND P0, PT, R20.reuse, 0x3, PT ;  /* 0x000000031400780c */ /* 0x040fe20003f05270 */
[----:B------:R-:W0:Y:S02]  /*0730*/  FENCE.VIEW.ASYNC.S ;  /* 0x00000000000073c6 */ /* 0x000e240000000000 */
[----:B0-----:R0:W1:Y:S01]  /*0740*/  @!UP0 SYNCS.EXCH.64 URZ, [UR8+0x110], UR4 ;  /* 0x00011004083f85b2 */ /* 0x0010620008000100 */
[----:B------:R-:W-:-:S04]  /*0750*/  ISETP.EQ.OR P0, PT, R20, RZ, !P0 ;  /* 0x000000ff1400720c */ /* 0x000fc80004702670 */
[----:B------:R-:W-:-:S04]  /*0760*/  ISETP.EQ.AND P0, PT, R5, RZ, P0 ;  /* 0x000000ff0500720c */ /* 0x000fc80000702270 */
[----:B------:R-:W-:-:S04]  /*0770*/  SEL R7, RZ, 0x1, !P0 ;  /* 0x00000001ff077807 */ /* 0x000fc80004000000 */
[----:B------:R-:W-:Y:S01]  /*0780*/  SEL R7, R7, 0x2, P3 ;  /* 0x0000000207077807 */ /* 0x000fe20001800000 */
[----:B------:R0:W1:Y:S01]  /*0790*/  @!UP1 SYNCS.EXCH.64 URZ, [UR8+0x118], UR4 ;  /* 0x00011804083f95b2 */ /* 0x0000620008000100 */
[----:B------:R-:W-:Y:S01]  /*07a0*/  NOP ;  /* 0x0000000000007918 */ /* 0x000fe20000000000 */
[----:B------:R0:W1:Y:S01]  /*07b0*/  @!UP2 SYNCS.EXCH.64 URZ, [UR9+0xf0], UR6 ;  /* 0x0000f006093fa5b2 */ /* 0x0000620008000100 */
[----:B------:R0:W1:Y:S01]  /*07c0*/  @!UP3 SYNCS.EXCH.64 URZ, [UR9+0xf8], UR6 ;  /* 0x0000f806093fb5b2 */ /* 0x0000620008000100 */
[----:B------:R0:W1:Y:S01]  /*07d0*/  @!UP4 SYNCS.EXCH.64 URZ, [UR9+0x100], UR6 ;  /* 0x00010006093fc5b2 */ /* 0x0000620008000100 */
[----:B------:R0:W1:Y:S01]  /*07e0*/  @!UP5 SYNCS.EXCH.64 URZ, [UR9+0x108], UR6 ;  /* 0x00010806093fd5b2 */ /* 0x0000620008000100 */
[----:B------:R-:W-:Y:S01]  /*07f0*/  NOP ;  /* 0x0000000000007918 */ /* 0x000fe20000000000 */
[----:B-1----:R-:W-:Y:S06]  /*0800*/  BAR.SYNC.DEFER_BLOCKING 0x0 ;  /* 0x0000000000007b1d */ /* 0x002fec0000010000 */
[----:B0-----:R-:W-:Y:S05]  /*0810*/  @!P1 BRA `(.L_x_4) ;  /* 0x00000000001c9947 */ /* 0x001fea0003800000 */
[----:B------:R-:W0:Y:S02]  /*0820*/  LDC.64 R2, c[0x0][0x598] ;  /* 0x00016600ff027b82 */ /* 0x000e240000000a00 */
[----:B0-----:R-:W2:Y:S02]  /*0830*/  LDG.E.64 R2, desc[UR20][R2.64] ;  /* 0x0000001402027981 */ /* 0x001ea4000c1e1b00 */
[----:B--2---:R-:W-:-:S04]  /*0840*/  ISETP.NE.U32.AND P0, PT, R2, RZ, PT ;  /* 0x000000ff0200720c */ /* 0x004fc80003f05070 */
[----:B------:R-:W-:-:S13]  /*0850*/  ISETP.NE.AND.EX P0, PT, R3, RZ, PT, P0 ;  /* 0x000000ff0300720c */ /* 0x000fda0003f05300 */
[----:B------:R-:W-:Y:S05]  /*0860*/  @!P0 BRA `(.L_x_4) ;  /* 0x0000000000088947 */ /* 0x000fea0003800000 */
[----:B------:R2:W5:Y:S01]  /*0870*/  LD.E R12, desc[UR20][R2.64] ;  /* 0x00000014020c7980 */ /* 0x000562000c101900 */
[----:B------:R-:W-:Y:S05]  /*0880*/  BRA `(.L_x_5) ;  /* 0x0000000000207947 */ /* 0x000fea0003800000 */
.L_x_4:
[----:B------:R-:W-:Y:S02]  /*0890*/  ULDC.64 UR4, c[0x0][0x588] ;  /* 0x0001620000047ab9 */ /* 0x000fe40000000a00 */
[----:B------:R-:W-:-:S04]  /*08a0*/  ISETP.NE.U32.AND P0, PT, RZ, UR4, PT ;  /* 0x00000004ff007c0c */ /* 0x000fc8000bf05070 */
[----:B------:R-:W-:-:S13]  /*08b0*/  ISETP.NE.AND.EX P0, PT, RZ, UR5, PT, P0 ;  /* 0x00000005ff007c0c */ /* 0x000fda000bf05300 */
[----:B------:R-:W-:Y:S05]  /*08c0*/  @!P0 BRA `(.L_x_6) ;  /* 0x00000000000c8947 */ /* 0x000fea0003800000 */
[----:B------:R-:W0:Y:S02]  /*08d0*/  LDC.64 R12, c[0x0][0x588] ;  /* 0x00016200ff0c7b82 */ /* 0x000e240000000a00 */
[----:B0-----:R0:W5:Y:S01]  /*08e0*/  LDG.E R12, desc[UR20][R12.64] ;  /* 0x000000140c0c7981 */ /* 0x001162000c1e1900 */
[----:B------:R-:W-:Y:S05]  /*08f0*/  BRA `(.L_x_5) ;  /* 0x0000000000047947 */ /* 0x000fea0003800000 */
.L_x_6:
[----:B------:R-:W1:Y:S02]  /*0900*/  LDC R12, c[0x0][0x580] ;  /* 0x00016000ff0c7b82 */ /* 0x000e640000000800 */
.L_x_5:
[----:B------:R-:W-:Y:S02]  /*0910*/  ULDC.64 UR4, c[0x0][0x5a0] ;  /* 0x0001680000047ab9 */ /* 0x000fe40000000a00 */
[----:B------:R-:W-:-:S04]  /*0920*/  ISETP.NE.U32.AND P0, PT, RZ, UR4, PT ;  /* 0x00000004ff007c0c */ /* 0x000fc8000bf05070 */
[----:B------:R-:W-:-:S13]  /*0930*/  ISETP.NE.AND.EX P0, PT, RZ, UR5, PT, P0 ;  /* 0x00000005ff007c0c */ /* 0x000fda000bf05300 */
[----:B------:R-:W-:Y:S05]  /*0940*/  @!P0 BRA `(.L_x_7) ;  /* 0x00000000001c8947 */ /* 0x000fea0003800000 */
[----:B--2---:R-:W2:Y:S02]  /*0950*/  LDC.64 R2, c[0x0][0x5a0] ;  /* 0x00016800ff027b82 */ /* 0x004ea40000000a00 */
[----:B--2---:R-:W2:Y:S02]  /*0960*/  LDG.E.64 R2, desc[UR20][R2.64] ;  /* 0x0000001402027981 */ /* 0x004ea4000c1e1b00 */
[----:B--2---:R-:W-:-:S04]  /*0970*/  ISETP.NE.U32.AND P0, PT, R2, RZ, PT ;  /* 0x000000ff0200720c */ /* 0x004fc80003f05070 */
[----:B------:R-:W-:-:S13]  /*0980*/  ISETP.NE.AND.EX P0, PT, R3, RZ, PT, P0 ;  /* 0x000000ff0300720c */ /* 0x000fda0003f05300 */
[----:B------:R-:W-:Y:S05]  /*0990*/  @!P0 BRA `(.L_x_7) ;  /* 0x0000000000088947 */ /* 0x000fea0003800000 */
[----:B0-----:R4:W5:Y:S01]  /*09a0*/  LD.E R13, desc[UR20][R2.64] ;  /* 0x00000014020d7980 */ /* 0x001962000c101900 */
[----:B------:R-:W-:Y:S05]  /*09b0*/  BRA `(.L_x_8) ;  /* 0x0000000000207947 */ /* 0x000fea0003800000 */
.L_x_7:
[----:B------:R-:W-:Y:S02]  /*09c0*/  ULDC.64 UR4, c[0x0][0x590] ;  /* 0x0001640000047ab9 */ /* 0x000fe40000000a00 */
[----:B------:R-:W-:-:S04]  /*09d0*/  ISETP.NE.U32.AND P0, PT, RZ, UR4, PT ;  /* 0x00000004ff007c0c */ /* 0x000fc8000bf05070 */
[----:B------:R-:W-:-:S13]  /*09e0*/  ISETP.NE.AND.EX P0, PT, RZ, UR5, PT, P0 ;  /* 0x00000005ff007c0c */ /* 0x000fda000bf05300 */
[----:B------:R-:W-:Y:S05]  /*09f0*/  @!P0 BRA `(.L_x_9) ;  /* 0x00000000000c8947 */ /* 0x000fea0003800000 */
[----:B--2---:R-:W0:Y:S02]  /*0a00*/  LDC.64 R2, c[0x0][0x590] ;  /* 0x00016400ff027b82 */ /* 0x004e240000000a00 */
[----:B0-----:R3:W5:Y:S01]  /*0a10*/  LDG.E R13, desc[UR20][R2.64] ;  /* 0x00000014020d7981 */ /* 0x001762000c1e1900 */
[----:B------:R-:W-:Y:S05]  /*0a20*/  BRA `(.L_x_8) ;  /* 0x0000000000047947 */ /* 0x000fea0003800000 */
.L_x_9:
[----:B0-----:R-:W0:Y:S02]  /*0a30*/  LDC R13, c[0x0][0x584] ;  /* 0x00016100ff0d7b82 */ /* 0x001e240000000800 */
.L_x_8:
[----:B------:R-:W1:Y:S01]  /*0a40*/  LDC R0, c[0x0][0x65c] ;  /* 0x00019700ff007b82 */ /* 0x000e620000000800 */
[----:B------:R-:W2:Y:S01]  /*0a50*/  S2R R21, SR_CTAID.Y ;  /* 0x0000000000157919 */ /* 0x000ea20000002600 */
[----:B------:R-:W-:Y:S01]  /*0a60*/  ULDC UR8, c[0x0][0x28c] ;  /* 0x0000a30000087ab9 */ /* 0x000fe20000000800 */
[----:B------:R-:W-:Y:S01]  /*0a70*/  ISETP.NE.AND P0, PT, R5, 0x2, PT ;  /* 0x000000020500780c */ /* 0x000fe20003f05270 */
[----:B------:R-:W-:Y:S01]  /*0a80*/  UIADD3 UR8, UR8, 0x7f, URZ ;  /* 0x0000007f08087890 */ /* 0x000fe2000fffe03f */
[----:B------:R-:W0:Y:S01]  /*0a90*/  S2R R14, SR_CTAID.X ;  /* 0x00000000000e7919 */ /* 0x000e220000002500 */
[----:B------:R-:W-:Y:S01]  /*0aa0*/  UMOV UR5, URZ ;  /* 0x0000003f00057c82 */ /* 0x000fe20008000000 */
[----:B------:R-:W-:Y:S01]  /*0ab0*/  UMOV UR4, URZ ;  /* 0x0000003f00047c82 */ /* 0x000fe20008000000 */
[----:B------:R-:W-:-:S04]  /*0ac0*/  USHF.R.S32.HI UR9, URZ, 0x1f, UR8 ;  /* 0x0000001f3f097899 */ /* 0x000fc80008011408 */
[----:B------:R-:W-:-:S04]  /*0ad0*/  ULEA.HI UR9, UR9, UR8, URZ, 0x7 ;  /* 0x0000000809097291 */ /* 0x000fc8000f8f383f */
[----:B------:R-:W-:Y:S01]  /*0ae0*/  USHF.R.S32.HI UR13, URZ, 0x7, UR9 ;  /* 0x000000073f0d7899 */ /* 0x000fe20008011409 */
[----:B-1----:R-:W-:-:S13]  /*0af0*/  ISETP.NE.AND P4, PT, R0, 0x1, PT ;  /* 0x000000010000780c */ /* 0x002fda0003f85270 */
[----:B------:R-:W0:Y:S01]  /*0b00*/  @P4 LDC R15, c[0x0][0x10] ;  /* 0x00000400ff0f4b82 */ /* 0x000e220000000800 */
[----:B--234-:R-:W-:Y:S02]  /*0b10*/  @P4 IMAD.MOV.U32 R2, RZ, RZ, R21 ;  /* 0x000000ffff024224 */ /* 0x01cfe400078e0015 */
[----:B------:R-:W-:Y:S02]  /*0b20*/  @P4 IMAD.MOV.U32 R3, RZ, RZ, RZ ;  /* 0x000000ffff034224 */ /* 0x000fe400078e00ff */
[----:B------:R-:W-:-:S03]  /*0b30*/  @P4 IMAD.MOV.U32 R5, RZ, RZ, RZ ;  /* 0x000000ffff054224 */ /* 0x000fc600078e00ff */
[----:B------:R-:W1:Y:S01]  /*0b40*/  @!P4 LDC R9, c[0x0][0xc] ;  /* 0x00000300ff09cb82 */ /* 0x000e620000000800 */
[----:B------:R-:W-:Y:S01]  /*0b50*/  ULDC UR6, c[0x0][0xc] ;  /* 0x0000030000067ab9 */ /* 0x000fe20000000800 */
[----:B------:R-:W-:Y:S02]  /*0b60*/  ULDC UR7, c[0x0][0x10] ;  /* 0x0000040000077ab9 */ /* 0x000fe40000000800 */
[----:B------:R-:W-:-:S04]  /*0b70*/  UIMAD.WIDE.U32 UR6, UR6, UR7, URZ ;  /* 0x00000007060672a5 */ /* 0x000fc8000f8e003f */
[----:B------:R-:W2:Y:S01]  /*0b80*/  LDC R8, c[0x0][0x14] ;  /* 0x00000500ff087b82 */ /* 0x000ea20000000800 */
[----:B0-----:R-:W-:-:S04]  /*0b90*/  @P4 IMAD.WIDE.U32 R2, R14, R15, R2 ;  /* 0x0000000f0e024225 */ /* 0x001fc800078e0002 */
[----:B------:R-:W-:Y:S02]  /*0ba0*/  IMAD.MOV.U32 R15, RZ, RZ, RZ ;  /* 0x000000ffff0f7224 */ /* 0x000fe400078e00ff */
[----:B------:R-:W-:Y:S02]  /*0bb0*/  @P4 IMAD.IADD R3, R3, 0x1, R5 ;  /* 0x0000000103034824 */ /* 0x000fe400078e0205 */
[----:B-1----:R-:W-:-:S04]  /*0bc0*/  @!P4 IMAD.WIDE.U32 R4, R9, R21, R14 ;  /* 0x000000150904c225 */ /* 0x002fc800078e000e */
[----:B------:R-:W-:Y:S02]  /*0bd0*/  @!P4 IMAD.MOV.U32 R2, RZ, RZ, R4 ;  /* 0x000000ffff02c224 */ /* 0x000fe400078e0004 */
[----:B------:R-:W-:Y:S02]  /*0be0*/  @!P4 IMAD.MOV.U32 R3, RZ, RZ, R5 ;  /* 0x000000ffff03c224 */ /* 0x000fe400078e0005 */
[C---:B--2---:R-:W-:Y:S02]  /*0bf0*/  IMAD R17, R8.reuse, UR7, RZ ;  /* 0x0000000708117c24 */ /* 0x044fe4000f8e02ff */
[----:B------:R-:W-:Y:S01]  /*0c00*/  IMAD.WIDE.U32 R8, R8, UR6, RZ ;  /* 0x0000000608087c25 */ /* 0x000fe2000f8e00ff */
[----:B------:R-:W-:-:S03]  /*0c10*/  ULDC.64 UR6, c[0x0][0x650] ;  /* 0x0001940000067ab9 */ /* 0x000fc60000000a00 */
[----:B------:R-:W-:Y:S01]  /*0c20*/  IMAD.IADD R0, R9, 0x1, R17 ;  /* 0x0000000109007824 */ /* 0x000fe200078e0211 */
[----:B------:R-:W-:Y:S06]  /*0c30*/  @P0 BRA `(.L_x_10) ;  /* 0x0000000000240947 */ /* 0x000fec0003800000 */
[----:B------:R-:W-:Y:S01]  /*0c40*/  USHF.R.U32.HI UR4, URZ, 0x1, UR13 ;  /* 0x000000013f047899 */ /* 0x000fe2000801160d */
[----:B------:R-:W-:Y:S01]  /*0c50*/  IADD3 R2, P0, R2, R8, RZ ;  /* 0x0000000802027210 */ /* 0x000fe20007f1e0ff */
[----:B------:R-:W-:Y:S02]  /*0c60*/  UISETP.GE.U32.AND UP0, UPT, UR13, 0xe, UPT ;  /* 0x0000000e0d00788c */ /* 0x000fe4000bf06070 */
[----:B------:R-:W-:Y:S02]  /*0c70*/  UIMAD.WIDE.U32 UR4, UR4, -0x6db6db6d, URZ ;  /* 0x92492493040478a5 */ /* 0x000fe4000f8e003f */
[----:B------:R-:W-:Y:S02]  /*0c80*/  IMAD.X R3, R0, 0x1, R3, P0 ;  /* 0x0000000100037824 */ /* 0x000fe400000e0603 */
[----:B------:R-:W-:-:S03]  /*0c90*/  USHF.R.U32.HI UR5, URZ, 0x2, UR5 ;  /* 0x000000023f057899 */ /* 0x000fc60008011605 */
[----:B------:R-:W-:Y:S02]  /*0ca0*/  UMOV UR4, URZ ;  /* 0x0000003f00047c82 */ /* 0x000fe40008000000 */
[----:B------:R-:W-:Y:S02]  /*0cb0*/  @UP0 ULOP3.LUT UR4, UR5, 0x1, URZ, 0xc0, !UPT ;  /* 0x0000000105040892 */ /* 0x000fe4000f8ec03f */
[----:B------:R-:W-:-:S12]  /*0cc0*/  UIMAD UR5, UR5, -0xe, UR13 ;  /* 0xfffffff2050578a4 */ /* 0x000fd8000f8e020d */
.L_x_10:
[----:B------:R-:W-:Y:S01]  /*0cd0*/  ISETP.GE.U32.AND P0, PT, R2, UR6, PT ;  /* 0x0000000602007c0c */ /* 0x000fe2000bf06070 */
[----:B------:R-:W-:Y:S01]  /*0ce0*/  IMAD.MOV.U32 R6, RZ, RZ, -0x1 ;  /* 0xffffffffff067424 */ /* 0x000fe200078e00ff */
[----:B------:R-:W-:Y:S01]  /*0cf0*/  PRMT R16, RZ, 0x7610, R16 ;  /* 0x00007610ff107816 */ /* 0x000fe20000000010 */
[----:B------:R-:W-:Y:S01]  /*0d00*/  IMAD.MOV.U32 R4, RZ, RZ, -0x1 ;  /* 0xffffffffff047424 */ /* 0x000fe200078e00ff */
[----:B------:R-:W-:Y:S01]  /*0d10*/  ISETP.GE.U32.AND.EX P0, PT, R3, UR7, PT, P0 ;  /* 0x0000000703007c0c */ /* 0x000fe2000bf06100 */
[----:B------:R-:W-:-:S12]  /*0d20*/  IMAD.MOV.U32 R5, RZ, RZ, -0x1 ;  /* 0xffffffffff057424 */ /* 0x000fd800078e00ff */
[----:B------:R-:W-:Y:S05]  /*0d30*/  @P0 BRA `(.L_x_11) ;  /* 0x00000004005c0947 */ /* 0x000fea0003800000 */
[----:B------:R-:W0:Y:S01]  /*0d40*/  LDC.64 R24, c[0x0][0x628] ;  /* 0x00018a00ff187b82 */ /* 0x000e220000000a00 */
[----:B------:R-:W-:Y:S02]  /*0d50*/  IMAD.MOV.U32 R4, RZ, RZ, R2 ;  /* 0x000000ffff047224 */ /* 0x000fe400078e0002 */
[----:B------:R-:W-:-:S05]  /*0d60*/  IMAD.MOV.U32 R5, RZ, RZ, R3 ;  /* 0x000000ffff057224 */ /* 0x000fca00078e0003 */
[----:B------:R-:W1:Y:S08]  /*0d70*/  LDC R6, c[0x0][0x630] ;  /* 0x00018c00ff067b82 */ /* 0x000e700000000800 */
[----:B------:R-:W2:Y:S01]  /*0d80*/  LDC.64 R26, c[0x0][0x620] ;  /* 0x00018800ff1a7b82 */ /* 0x000ea20000000a00 */
[----:B0-----:R-:W-:-:S04]  /*0d90*/  ISETP.NE.U32.AND P0, PT, R24, RZ, PT ;  /* 0x000000ff1800720c */ /* 0x001fc80003f05070 */
[----:B------:R-:W-:-:S13]  /*0da0*/  ISETP.NE.AND.EX P0, PT, R25, RZ, PT, P0 ;  /* 0x000000ff1900720c */ /* 0x000fda0003f05300 */
[----:B-12---:R-:W-:Y:S05]  /*0db0*/  @!P0 BRA `(.L_x_12) ;  /* 0x0000000000288947 */ /* 0x006fea0003800000 */
[----:B------:R-:W0:Y:S02]  /*0dc0*/  LDC R19, c[0x0][0x634] ;  /* 0x00018d00ff137b82 */ /* 0x000e240000000800 */
[----:B0-----:R-:W-:-:S05]  /*0dd0*/  IADD3 R19, P0, R2, R19, RZ ;  /* 0x0000001302137210 */ /* 0x001fca0007f1e0ff */
[----:B------:R-:W-:-:S04]  /*0de0*/  IMAD.X R23, RZ, RZ, R3, P0 ;  /* 0x000000ffff177224 */ /* 0x000fc800000e0603 */
[----:B------:R-:W-:-:S04]  /*0df0*/  IMAD.WIDE.U32 R4, R23, R24, RZ ;  /* 0x0000001817047225 */ /* 0x000fc800078e00ff */
[----:B------:R-:W-:-:S04]  /*0e00*/  IMAD.WIDE.U32 R16, P0, R19, R25, R4 ;  /* 0x0000001913107225 */ /* 0x000fc80007800004 */
[----:B------:R-:W-:-:S04]  /*0e10*/  IMAD.WIDE.U32 R4, R19, R24, RZ ;  /* 0x0000001813047225 */ /* 0x000fc800078e00ff */
[----:B------:R-:W-:Y:S01]  /*0e20*/  IMAD.X R19, RZ, RZ, RZ, P0 ;  /* 0x000000ffff137224 */ /* 0x000fe200000e06ff */
[----:B------:R-:W-:Y:S01]  /*0e30*/  IADD3 RZ, P0, R5, R16, RZ ;  /* 0x0000001005ff7210 */ /* 0x000fe20007f1e0ff */
[----:B------:R-:W-:-:S04]  /*0e40*/  IMAD.MOV.U32 R18, RZ, RZ, R17 ;  /* 0x000000ffff127224 */ /* 0x000fc800078e0011 */
[----:B------:R-:W-:-:S08]  /*0e50*/  IMAD.WIDE.U32.X R4, R23, R25, R18, P0 ;  /* 0x0000001917047225 */ /* 0x000fd000000e0412 */
.L_x_12:
[--C-:B------:R-:W-:Y:S01]  /*0e60*/  SHF.R.U64 R32, R4, R6, R5.reuse ;  /* 0x0000000604207219 */ /* 0x100fe20000001205 */
[----:B------:R-:W0:Y:S01]  /*0e70*/  LDC.64 R28, c[0x0][0x640] ;  /* 0x00019000ff1c7b82 */ /* 0x000e220000000a00 */
[----:B------:R-:W-:Y:S01]  /*0e80*/  I2FP.F32.U32 R4, R14 ;  /* 0x0000000e00047245 */ /* 0x000fe20000201000 */
[----:B------:R-:W-:Y:S01]  /*0e90*/  ULDC UR6, c[0x0][0x150] ;  /* 0x0000540000067ab9 */ /* 0x000fe20000000800 */
[----:B------:R-:W-:Y:S02]  /*0ea0*/  SHF.R.U32.HI R5, RZ, R6, R5 ;  /* 0x00000006ff057219 */ /* 0x000fe40000011605 */
[----:B------:R-:W-:Y:S01]  /*0eb0*/  IADD3 R17, P0, RZ, -R32, RZ ;  /* 0x80000020ff117210 */ /* 0x000fe20007f1e0ff */
[----:B------:R-:W-:Y:S01]  /*0ec0*/  FMUL R6, R4, UR6 ;  /* 0x0000000604067c20 */ /* 0x000fe20008400000 */
[----:B------:R-:W-:Y:S01]  /*0ed0*/  ULDC UR6, c[0x0][0x154] ;  /* 0x0000550000067ab9 */ /* 0x000fe20000000800 */
[----:B------:R-:W1:Y:S02]  /*0ee0*/  LDC R18, c[0x0][0x618] ;  /* 0x00018600ff127b82 */ /* 0x000e640000000800 */
[----:B------:R-:W-:-:S02]  /*0ef0*/  IMAD.X R19, RZ, RZ, ~R5, P0 ;  /* 0x000000ffff137224 */ /* 0x000fc400000e0e05 */
[----:B------:R-:W2:Y:S01]  /*0f00*/  F2I.U32.TRUNC.NTZ R6, R6 ;  /* 0x0000000600067305 */ /* 0x000ea2000020f000 */
[----:B------:R-:W-:-:S03]  /*0f10*/  IMAD.WIDE.U32 R4, R17, R26, R2 ;  /* 0x0000001a11047225 */ /* 0x000fc600078e0002 */
[----:B------:R-:W3:Y:S01]  /*0f20*/  LDC R15, c[0x0][0x144] ;  /* 0x00005100ff0f7b82 */ /* 0x000ee20000000800 */
[----:B------:R-:W-:-:S04]  /*0f30*/  IMAD R16, R19, R26, RZ ;  /* 0x0000001a13107224 */ /* 0x000fc800078e02ff */
[----:B------:R-:W-:-:S03]  /*0f40*/  IMAD R17, R17, R27, R16 ;  /* 0x0000001b11117224 */ /* 0x000fc600078e0210 */
[----:B------:R-:W4:Y:S01]  /*0f50*/  LDC R22, c[0x0][0x608] ;  /* 0x00018200ff167b82 */ /* 0x000f220000000800 */
[----:B------:R-:W-:Y:S01]  /*0f60*/  IMAD.IADD R17, R5, 0x1, R17 ;  /* 0x0000000105117824 */ /* 0x000fe200078e0211 */
[----:B0-----:R-:W-:Y:S01]  /*0f70*/  ISETP.NE.U32.AND P0, PT, R28, RZ, PT ;  /* 0x000000ff1c00720c */ /* 0x001fe20003f05070 */
[----:B--2---:R-:W-:-:S03]  /*0f80*/  IMAD.MOV R5, RZ, RZ, -R6 ;  /* 0x000000ffff057224 */ /* 0x004fc600078e0a06 */
[----:B------:R-:W-:Y:S02]  /*0f90*/  ISETP.NE.AND.EX P0, PT, R29, RZ, PT, P0 ;  /* 0x000000ff1d00720c */ /* 0x000fe40003f05300 */
[----:B------:R-:W0:Y:S01]  /*0fa0*/  LDC R19, c[0x0][0x658] ;  /* 0x00019600ff137b82 */ /* 0x000e220000000800 */
[-CC-:B-1----:R-:W-:Y:S02]  /*0fb0*/  SHF.R.U64 R26, R4, R18.reuse, R17.reuse ;  /* 0x00000012041a7219 */ /* 0x182fe40000001211 */
[----:B------:R-:W-:Y:S02]  /*0fc0*/  I2FP.F32.U32 R4, R21 ;  /* 0x0000001500047245 */ /* 0x000fe40000201000 */
[----:B------:R-:W-:Y:S01]  /*0fd0*/  SHF.R.U32.HI R17, RZ, R18, R17 ;  /* 0x00000012ff117219 */ /* 0x000fe20000011611 */
[----:B------:R-:W-:Y:S02]  /*0fe0*/  IMAD.MOV.U32 R18, RZ, RZ, 0x1 ;  /* 0x00000001ff127424 */ /* 0x000fe400078e00ff */
[----:B------:R-:W1:Y:S01]  /*0ff0*/  LDC R24, c[0x0][0x148] ;  /* 0x00005200ff187b82 */ /* 0x000e620000000800 */
[----:B---3--:R-:W-:-:S02]  /*1000*/  IMAD R6, R15, R5, R14 ;  /* 0x000000050f067224 */ /* 0x008fc400078e020e */
[----:B------:R-:W-:Y:S01]  /*1010*/  FMUL R5, R4, UR6 ;  /* 0x0000000604057c20 */ /* 0x000fe20008400000 */
[----:B------:R-:W-:-:S04]  /*1020*/  IMAD.MOV.U32 R4, RZ, RZ, -0x1 ;  /* 0xffffffffff047424 */ /* 0x000fc800078e00ff */
[----:B------:R-:W2:Y:S01]  /*1030*/  LDC R25, c[0x0][0x600] ;  /* 0x00018000ff197b82 */ /* 0x000ea20000000800 */
[-CC-:B----4-:R-:W-:Y:S02]  /*1040*/  SHF.R.U64 R34, R26, R22.reuse, R17.reuse ;  /* 0x000000161a227219 */ /* 0x190fe40000001211 */
[----:B------:R-:W-:Y:S02]  /*1050*/  SHF.R.U32.HI R14, RZ, R22, R17 ;  /* 0x00000016ff0e7219 */ /* 0x000fe40000011611 */
[----:B------:R3:W4:Y:S03]  /*1060*/  F2I.U32.TRUNC.NTZ R22, R5 ;  /* 0x0000000500167305 */ /* 0x000726000020f000 */
[----:B------:R-:W1:Y:S01]  /*1070*/  LDC R27, c[0x0][0x648] ;  /* 0x00019200ff1b7b82 */ /* 0x000e620000000800 */
[-C--:B0-----:R-:W-:Y:S02]  /*1080*/  SHF.R.U64 R36, R34, R19.reuse, R14 ;  /* 0x0000001322247219 */ /* 0x081fe4000000120e */
[----:B------:R-:W-:-:S02]  /*1090*/  SHF.L.U32 R4, R4, R19, RZ ;  /* 0x0000001304047219 */ /* 0x000fc400000006ff */
[-C--:B------:R-:W-:Y:S02]  /*10a0*/  SHF.R.U32.HI R14, RZ, R19.reuse, R14 ;  /* 0x00000013ff0e7219 */ /* 0x080fe4000001160e */
[----:B------:R-:W-:Y:S01]  /*10b0*/  SHF.L.U32 R18, R18, R19, RZ ;  /* 0x0000001312127219 */ /* 0x000fe200000006ff */
[----:B------:R-:W0:Y:S01]  /*10c0*/  LDC R31, c[0x0][0x638] ;  /* 0x00018e00ff1f7b82 */ /* 0x000e220000000800 */
[----:B------:R-:W-:Y:S01]  /*10d0*/  LOP3.LUT R19, RZ, R4, RZ, 0x33, !PT ;  /* 0x00000004ff137212 */ /* 0x000fe200078e33ff */
[----:B------:R-:W-:Y:S02]  /*10e0*/  IMAD.MOV.U32 R4, RZ, RZ, R36 ;  /* 0x000000ffff047224 */ /* 0x000fe400078e0024 */
[----:B---3--:R-:W-:-:S04]  /*10f0*/  IMAD.MOV.U32 R5, RZ, RZ, R14 ;  /* 0x000000ffff057224 */ /* 0x008fc800078e000e */
[----:B------:R-:W3:Y:S01]  /*1100*/  LDC R30, c[0x0][0x610] ;  /* 0x00018400ff1e7b82 */ /* 0x000ee20000000800 */
[----:B----4-:R-:W-:Y:S05]  /*1110*/  @!P0 BRA `(.L_x_13) ;  /* 0x0000000000288947 */ /* 0x010fea0003800000 */
[----:B------:R-:W4:Y:S02]  /*1120*/  LDC R17, c[0x0][0x64c] ;  /* 0x00019300ff117b82 */ /* 0x000f240000000800 */
[----:B----4-:R-:W-:-:S05]  /*1130*/  IADD3 R17, P0, R36, R17, RZ ;  /* 0x0000001124117210 */ /* 0x010fca0007f1e0ff */
        /* <DEDUP_REMOVED lines=8> */
.L_x_13:
[----:B-1----:R-:W-:Y:S01]  /*11c0*/  SHF.R.U64 R4, R4, R27, R5 ;  /* 0x0000001b04047219 */ /* 0x002fe20000001205 */
[----:B--2---:R-:W-:Y:S01]  /*11d0*/  VIADD R5, R25, 0xffffffff ;  /* 0xffffffff19057836 */ /* 0x004fe20000000000 */
[----:B------:R-:W-:Y:S01]  /*11e0*/  LOP3.LUT R19, R34, R19, RZ, 0xc0, !PT ;  /* 0x0000001322137212 */ /* 0x000fe200078ec0ff */
[----:B------:R-:W-:Y:S02]  /*11f0*/  IMAD.MOV R22, RZ, RZ, -R22 ;  /* 0x000000ffff167224 */ /* 0x000fe400078e0a16 */
[----:B------:R-:W-:Y:S01]  /*1200*/  IMAD.MOV R14, RZ, RZ, -R4 ;  /* 0x000000ffff0e7224 */ /* 0x000fe200078e0a04 */
[----:B------:R-:W-:Y:S01]  /*1210*/  LOP3.LUT R5, R26, R5, RZ, 0xc0, !PT ;  /* 0x000000051a057212 */ /* 0x000fe200078ec0ff */
[----:B------:R-:W-:Y:S02]  /*1220*/  IMAD R19, R18, R4, R19 ;  /* 0x0000000412137224 */ /* 0x000fe400078e0213 */
[----:B------:R-:W-:Y:S02]  /*1230*/  @P4 IMAD R6, R24, R22, R21 ;  /* 0x0000001618064224 */ /* 0x000fe400078e0215 */
[----:B0-----:R-:W-:-:S02]  /*1240*/  IMAD R4, R14, R31, R36 ;  /* 0x0000001f0e047224 */ /* 0x001fc400078e0224 */
[----:B---3--:R-:W-:Y:S02]  /*1250*/  IMAD R6, R19, R30, R6 ;  /* 0x0000001e13067224 */ /* 0x008fe400078e0206 */
[----:B------:R-:W-:Y:S02]  /*1260*/  IMAD R5, R4, R25, R5 ;  /* 0x0000001904057224 */ /* 0x000fe400078e0205 */
[----:B------:R-:W-:-:S03]  /*1270*/  IMAD.MOV.U32 R16, RZ, RZ, 0x1 ;  /* 0x00000001ff107424 */ /* 0x000fc600078e00ff */
[----:B------:R-:W-:Y:S02]  /*1280*/  SEL R4, R5, R6, !P4 ;  /* 0x0000000605047207 */ /* 0x000fe40006000000 */
[----:B------:R-:W-:Y:S01]  /*1290*/  SEL R6, R6, R5, !P4 ;  /* 0x0000000506067207 */ /* 0x000fe20006000000 */
[----:B------:R-:W-:-:S07]  /*12a0*/  IMAD.MOV.U32 R5, RZ, RZ, R32 ;  /* 0x000000ffff057224 */ /* 0x000fce00078e0020 */
.L_x_11:
[----:B------:R-:W-:Y:S05]  /*12b0*/  @!P2 BRA `(.L_x_14) ;  /* 0x000000440048a947 */ /* 0x000fea0003800000 */
[----:B------:R-:W-:-:S13]  /*12c0*/  ISETP.GT.U32.AND P0, PT, R33, 0x1, PT ;  /* 0x000000012100780c */ /* 0x000fda0003f04070 */
[----:B------:R-:W-:Y:S05]  /*12d0*/  @P0 EXIT ;  /* 0x000000000000094d */ /* 0x000fea0003800000 */
.L_x_15:
[----:B------:R-:W-:-:S08]  /*12e0*/  NOP ;  /* 0x0000000000007918 */ /* 0x000fd00000000000 */
[----:B------:R-:W0:Y:S02]  /*12f0*/  USETMAXREG.TRY_ALLOC.CTAPOOL UP0, 0xe8 ;  /* 0x000000e8000079c8 */ /* 0x000e240008000600 */
[----:B0-----:R-:W-:-:S13]  /*1300*/  PLOP3.LUT P0, PT, PT, PT, UP0, 0x80, 0x0 ;  /* 0x000000000000781c */ /* 0x001fda0003f0f008 */
[----:B------:R-:W-:Y:S05]  /*1310*/  @!P0 BRA `(.L_x_15) ;  /* 0xfffffffc00f08947 */ /* 0x000fea000383ffff */
[----:B------:R-:W-:-:S13]  /*1320*/  LOP3.LUT P0, RZ, R16, 0xff, RZ, 0xc0, !PT ;  /* 0x000000ff10ff7812 */ /* 0x000fda000780c0ff */
[----:B------:R-:W-:Y:S05]  /*1330*/  @!P0 EXIT ;  /* 0x000000000000894d */ /* 0x000fea0003800000 */
[----:B------:R-:W0:Y:S01]  /*1340*/  S2UR UR6, SR_CgaCtaId ;  /* 0x00000000000679c3 */ /* 0x000e220000008800 */
[----:B------:R-:W-:Y:S01]  /*1350*/  SHF.R.S32.HI R11, RZ, 0x1f, R10 ;  /* 0x0000001fff0b7819 */ /* 0x000fe2000001140a */
[----:B------:R-:W-:Y:S01]  /*1360*/  UIADD3 UR7, UR11, -0x1, URZ ;  /* 0xffffffff0b077890 */ /* 0x000fe2000fffe03f */
[----:B------:R-:W-:Y:S01]  /*1370*/  LOP3.LUT R86, R7, 0x1, RZ, 0xfc, !PT ;  /* 0x0000000107567812 */ /* 0x000fe200078efcff */
[----:B------:R-:W-:Y:S01]  /*1380*/  UMOV UR9, 0x400 ;  /* 0x0000040000097882 */ /* 0x000fe20000000000 */
[CC--:B------:R-:W-:Y:S01]  /*1390*/  LEA.HI R15, R11.reuse, R10.reuse, RZ, 0x2 ;  /* 0x0000000a0b0f7211 */ /* 0x0c0fe200078f10ff */
[----:B------:R-:W-:Y:S01]  /*13a0*/  UISETP.LT.AND UP0, UPT, UR13, 0x1, UPT ;  /* 0x000000010d00788c */ /* 0x000fe2000bf01270 */
[----:B------:R-:W-:Y:S01]  /*13b0*/  LEA.HI R16, R11, R10, RZ, 0x5 ;  /* 0x0000000a0b107211 */ /* 0x000fe200078f28ff */
[----:B------:R-:W-:Y:S01]  /*13c0*/  USHF.L.U32 UR22, UR13, 0x1, URZ ;  /* 0x000000010d167899 */ /* 0x000fe2000800063f */
[--C-:B------:R-:W-:Y:S01]  /*13d0*/  SHF.R.S32.HI R14, RZ, 0x2, R15.reuse ;  /* 0x00000002ff0e7819 */ /* 0x100fe2000001140f */
[----:B------:R-:W-:Y:S01]  /*13e0*/  USEL UR10, UR13, 0x1, UP0 ;  /* 0x000000010d0a7887 */ /* 0x000fe20008000000 */
[----:B------:R-:W-:Y:S01]  /*13f0*/  SHF.R.S32.HI R17, RZ, 0x1f, R15 ;  /* 0x0000001fff117819 */ /* 0x000fe2000001140f */
[----:B------:R-:W-:Y:S01]  /*1400*/  UISETP.NE.AND UP0, UPT, UR7, URZ, UPT ;  /* 0x0000003f0700728c */ /* 0x000fe2000bf05270 */
[----:B------:R-:W-:Y:S01]  /*1410*/  LOP3.LUT R11, R15, 0xfffffffc, RZ, 0xc0, !PT ;  /* 0xfffffffc0f0b7812 */ /* 0x000fe200078ec0ff */
[----:B------:R-:W-:Y:S01]  /*1420*/  UIADD3 UR10, -UR10, UR13, URZ ;  /* 0x0000000d0a0a7290 */ /* 0x000fe2000fffe13f */
[----:B------:R-:W-:Y:S01]  /*1430*/  LEA.HI R17, R17, R14, RZ, 0x3 ;  /* 0x0000000e11117211 */ /* 0x000fe200078f18ff */
[----:B------:R-:W-:-:S02]  /*1440*/  USEL UR16, URZ, 0x1, UP0 ;  /* 0x000000013f107887 */ /* 0x000fc40008000000 */
[----:B------:R-:W-:Y:S01]  /*1450*/  IMAD.IADD R18, R10, 0x1, -R11 ;  /* 0x000000010a127824 */ /* 0x000fe200078e0a0b */
[----:B------:R-:W-:-:S03]  /*1460*/  LOP3.LUT R17, R17, 0xfffffff8, RZ, 0xc0, !PT ;  /* 0xfffffff811117812 */ /* 0x000fc600078ec0ff */
[----:B------:R-:W-:Y:S01]  /*1470*/  IMAD.U32 R87, RZ, RZ, UR16 ;  /* 0x00000010ff577e24 */ /* 0x000fe2000f8e00ff */
[----:B0-----:R-:W-:Y:S01]  /*1480*/  ULEA UR9, UR6, UR9, 0x18 ;  /* 0x0000000906097291 */ /* 0x001fe2000f8ec03f */
[----:B------:R-:W-:Y:S01]  /*1490*/  IMAD.IADD R14, R14, 0x1, -R17 ;  /* 0x000000010e0e7824 */ /* 0x000fe200078e0a11 */
[----:B------:R-:W-:Y:S01]  /*14a0*/  USHF.L.U32 UR6, UR7, 0x3, URZ ;  /* 0x0000000307067899 */ /* 0x000fe2000800063f */
[----:B------:R-:W-:Y:S01]  /*14b0*/  SHF.R.S32.HI R17, RZ, 0x5, R16 ;  /* 0x00000005ff117819 */ /* 0x000fe20000011410 */
[----:B------:R-:W-:Y:S02]  /*14c0*/  UIADD3 UR7, UR9, 0x200, URZ ;  /* 0x0000020009077890 */ /* 0x000fe4000fffe03f */
[----:B------:R-:W-:Y:S01]  /*14d0*/  ULOP3.LUT UR6, UR6, 0x8, URZ, 0xc0, !UPT ;  /* 0x0000000806067892 */ /* 0x000fe2000f8ec03f */
[--C-:B------:R-:W-:Y:S01]  /*14e0*/  SHF.R.S32.HI R15, RZ, 0x1f, R14.reuse ;  /* 0x0000001fff0f7819 */ /* 0x100fe2000001140e */
[----:B------:R-:W-:Y:S01]  /*14f0*/  UIADD3 UR8, UR9, 0x1c200, URZ ;  /* 0x0001c20009087890 */ /* 0x000fe2000fffe03f */
[----:B------:R-:W-:Y:S01]  /*1500*/  IMAD R19, R17, -0x10, -R14 ;  /* 0xfffffff011137824 */ /* 0x000fe200078e0a0e */
[----:B------:R-:W-:-:S02]  /*1510*/  USHF.R.U32.HI UR7, URZ, 0x4, UR7 ;  /* 0x000000043f077899 */ /* 0x000fc40008011607 */
[----:B------:R-:W-:Y:S01]  /*1520*/  USHF.R.U32.HI UR8, URZ, 0x4, UR8 ;  /* 0x000000043f087899 */ /* 0x000fe20008011608 */
[----:B------:R-:W-:Y:S01]  /*1530*/  IMAD.WIDE R10, R17, 0x10, R14 ;  /* 0x00000010110a7825 */ /* 0x000fe200078e020e */
[----:B------:R-:W-:Y:S02]  /*1540*/  ULOP3.LUT UR24, UR6, 0x8, URZ, 0x3c, !UPT ;  /* 0x0000000806187892 */ /* 0x000fe4000f8e3c3f */
[----:B------:R-:W-:Y:S02]  /*1550*/  ULOP3.LUT UR12, UR6, 0x18, URZ, 0x3c, !UPT ;  /* 0x00000018060c7892 */ /* 0x000fe4000f8e3c3f */
[----:B------:R-:W-:Y:S01]  /*1560*/  UIADD3 UR23, UR9, 0xf0, URZ ;  /* 0x000000f009177890 */ /* 0x000fe2000fffe03f */
[----:B------:R-:W-:Y:S01]  /*1570*/  ULDC UR6, c[0x0][0x284] ;  /* 0x0000a10000067ab9 */ /* 0x000fe20000000800 */
[----:B------:R-:W-:Y:S01]  /*1580*/  ULOP3.LUT UR7, UR7, 0x3fff, URZ, 0xc0, !UPT ;  /* 0x00003fff07077892 */ /* 0x000fe2000f8ec03f */
[----:B------:R-:W-:Y:S01]  /*1590*/  VIADD R19, R19, UR6 ;  /* 0x0000000613137c36 */ /* 0x000fe20008000000 */
[----:B------:R-:W-:-:S02]  /*15a0*/  ULOP3.LUT UR8, UR8, 0x3fff, URZ, 0xc0, !UPT ;  /* 0x00003fff08087892 */ /* 0x000fc4000f8ec03f */
[----:B------:R-:W-:Y:S02]  /*15b0*/  ULEA UR11, UR11, UR23, 0x3 ;  /* 0x000000170b0b7291 */ /* 0x000fe4000f8e183f */
[----:B------:R-:W-:Y:S02]  /*15c0*/  ULOP3.LUT UR14, UR7, 0x10000, URZ, 0xfc, !UPT ;  /* 0x00010000070e7892 */ /* 0x000fe4000f8efc3f */
[----:B------:R-:W-:-:S12]  /*15d0*/  ULOP3.LUT UR15, UR8, 0x10000, URZ, 0xfc, !UPT ;  /* 0x00010000080f7892 */ /* 0x000fd8000f8efc3f */
.L_x_106:
[----:B------:R-:W-:Y:S01]  /*15e0*/  SHF.L.U32 R14, R87, 0x1f, RZ ;  /* 0x0000001f570e7819 */ /* 0x000fe200000006ff */
[----:B------:R-:W0:Y:S01]  /*15f0*/  LDC R15, c[0x0][0x28c] ;  /* 0x0000a300ff0f7b82 */ /* 0x000e220000000800 */
[----:B------:R-:W-:Y:S01]  /*1600*/  UMOV UR6, URZ ;  /* 0x0000003f00067c82 */ /* 0x000fe20008000000 */
[----:B------:R-:W-:Y:S01]  /*1610*/  UMOV UR25, UR5 ;  /* 0x0000000500197c82 */ /* 0x000fe20008000000 */
[----:B-1----:R-:W1:Y:S01]  /*1620*/  SYNCS.PHASECHK.TRANS64.TRYWAIT P0, [UR11+-0x8], R14 ;  /* 0xfffff80eff0075a7 */ /* 0x002e62000800014b */
[----:B0-----:R-:W-:Y:S01]  /*1630*/  ISETP.GE.AND P1, PT, R15, 0x1, PT ;  /* 0x000000010f00780c */ /* 0x001fe20003f26270 */
[----:B-1234-:R-:W-:-:S12]  /*1640*/  @!P0 BRA `(.L_x_16) ;  /* 0x0000005400ac8947 */ /* 0x01efd80003800000 */
.L_x_138:
[----:B------:R-:W-:Y:S01]  /*1650*/  UMOV UR7, URZ ;  /* 0x0000003f00077c82 */ /* 0x000fe20008000000 */
[----:B------:R-:W-:Y:S01]  /*1660*/  UMOV UR8, URZ ;  /* 0x0000003f00087c82 */ /* 0x000fe20008000000 */
[----:B------:R-:W-:Y:S02]  /*1670*/  CS2R R22, SRZ ;  /* 0x0000000000167805 */ /* 0x000fe4000001ff00 */
[----:B------:R-:W-:Y:S02]  /*1680*/  CS2R R56, SRZ ;  /* 0x0000000000387805 */ /* 0x000fe4000001ff00 */
[----:B------:R-:W-:Y:S02]  /*1690*/  CS2R R58, SRZ ;  /* 0x00000000003a7805 */ /* 0x000fe4000001ff00 */
[----:B------:R-:W-:Y:S02]  /*16a0*/  CS2R R60, SRZ ;  /* 0x00000000003c7805 */ /* 0x000fe4000001ff00 */
[----:B------:R-:W-:-:S02]  /*16b0*/  CS2R R62, SRZ ;  /* 0x00000000003e7805 */ /* 0x000fc4000001ff00 */
[----:B------:R-:W-:Y:S02]  /*16c0*/  CS2R R64, SRZ ;  /* 0x0000000000407805 */ /* 0x000fe4000001ff00 */
        /* <DEDUP_REMOVED lines=9> */
[----:B------:R-:W-:Y:S01]  /*1760*/  CS2R R84, SRZ ;  /* 0x0000000000547805 */ /* 0x000fe2000001ff00 */
[----:B------:R-:W-:Y:S01]  /*1770*/  IMAD.U32 R17, RZ, RZ, UR4 ;  /* 0x00000004ff117e24 */ /* 0x000fe2000f8e00ff */
        /* <DEDUP_REMOVED lines=15> */
[----:B------:R-:W-:Y:S01]  /*1870*/  CS2R R54, SRZ ;  /* 0x0000000000367805 */ /* 0x000fe2000001ff00 */
[----:B------:R-:W-:Y:S06]  /*1880*/  @!P1 BRA `(.L_x_17) ;  /* 0x0000000400889947 */ /* 0x000fec0003800000 */
[----:B------:R-:W-:-:S13]  /*1890*/  ISETP.NE.AND P1, PT, R86, 0x3, PT ;  /* 0x000000035600780c */ /* 0x000fda0003f25270 */
[----:B------:R-:W-:Y:S05]  /*18a0*/  @!P1 BRA `(.L_x_18) ;  /* 0x0000000000049947 */ /* 0x000fea0003800000 */
[----:B------:R-:W-:Y:S01]  /*18b0*/  BPT.TRAP 0x1 ;  /* 0x000000040000795c */ /* 0x000fe20000300000 */
.L_x_18:
[----:B------:R-:W-:Y:S01]  /*18c0*/  ULEA UR6, UR5, UR9, 0x3 ;  /* 0x0000000905067291 */ /* 0x000fe2000f8e183f */
[----:B0-----:R-:W-:-:S05]  /*18d0*/  IMAD.U32 R14, RZ, RZ, UR4 ;  /* 0x00000004ff0e7e24 */ /* 0x001fca000f8e00ff */
[----:B------:R-:W-:-:S04]  /*18e0*/  SHF.L.U32 R14, R14, 0x1f, RZ ;  /* 0x0000001f0e0e7819 */ /* 0x000fc800000006ff */
[----:B------:R0:W1:Y:S01]  /*18f0*/  SYNCS.PHASECHK.TRANS64.TRYWAIT P0, [UR6], R14 ;  /* 0x0000000eff0075a7 */ /* 0x0000620008000146 */
[----:B------:R-:W-:Y:S05]  /*1900*/  @!P1 BRA `(.L_x_19) ;  /* 0x0000000000049947 */ /* 0x000fea0003800000 */
[----:B------:R-:W-:Y:S01]  /*1910*/  BPT.TRAP 0x1 ;  /* 0x000000040000795c */ /* 0x000fe20000300000 */
.L_x_19:
[----:B-1----:R-:W-:Y:S05]  /*1920*/  @P0 BRA `(.L_x_20) ;  /* 0x0000000000080947 */ /* 0x002fea0003800000 */
[----:B------:R-:W1:Y:S02]  /*1930*/  SYNCS.PHASECHK.TRANS64.TRYWAIT P0, [UR6], R14 ;  /* 0x0000000eff0075a7 */ /* 0x000e640008000146 */
[----:B-1----:R-:W-:Y:S05]  /*1940*/  @!P0 BRA `(.L_x_21) ;  /* 0x0000005400048947 */ /* 0x002fea0003800000 */
.L_x_20:
[----:B------:R-:W-:Y:S01]  /*1950*/  ULEA UR6, UR5, UR14, 0x9 ;  /* 0x0000000e05067291 */ /* 0x000fe2000f8e483f */
[----:B------:R-:W-:Y:S01]  /*1960*/  WARPGROUP.ARRIVE ;  /* 0x00000000000079c5 */ /* 0x000fe20000000000 */
[----:B------:R-:W-:Y:S01]  /*1970*/  ULEA UR7, UR5, UR15, 0x9 ;  /* 0x0000000f05077291 */ /* 0x000fe2000f8e483f */
[----:B------:R-:W-:Y:S01]  /*1980*/  CS2R R22, SRZ ;  /* 0x0000000000167805 */ /* 0x000fe2000001ff00 */
[----:B------:R-:W-:Y:S01]  /*1990*/  UMOV UR17, 0x40000040 ;  /* 0x4000004000117882 */ /* 0x000fe20000000000 */
[----:B------:R-:W-:Y:S01]  /*19a0*/  UMOV UR19, 0x40000040 ;  /* 0x4000004000137882 */ /* 0x000fe20000000000 */
[----:B------:R-:W-:Y:S01]  /*19b0*/  CS2R R56, SRZ ;  /* 0x0000000000387805 */ /* 0x000fe2000001ff00 */
[----:B------:R-:W-:Y:S01]  /*19c0*/  UMOV UR16, UR6 ;  /* 0x0000000600107c82 */ /* 0x000fe20008000000 */
[----:B------:R-:W-:Y:S01]  /*19d0*/  CS2R R58, SRZ ;  /* 0x00000000003a7805 */ /* 0x000fe2000001ff00 */
[----:B------:R-:W-:Y:S01]  /*19e0*/  UMOV UR18, UR7 ;  /* 0x0000000700127c82 */ /* 0x000fe20008000000 */
[----:B------:R-:W-:Y:S01]  /*19f0*/  CS2R R60, SRZ ;  /* 0x00000000003c7805 */ /* 0x000fe2000001ff00 */
[----:B------:R-:W-:Y:S01]  /*1a00*/  QGMMA.64x64x32.F32.E4M3.E4M3 R24, gdesc[UR16], RZ, !UPT ;  /* 0x00e00000101879f3 */ /* 0x000fe2000c7008ff */
[----:B------:R-:W-:Y:S01]  /*1a10*/  UIADD3 UR16, UR6, 0x2, URZ ;  /* 0x0000000206107890 */ /* 0x000fe2000fffe03f */
[----:B------:R-:W-:Y:S01]  /*1a20*/  CS2R R62, SRZ ;  /* 0x00000000003e7805 */ /* 0x000fe2000001ff00 */
[----:B------:R-:W-:Y:S01]  /*1a30*/  UIADD3 UR18, UR7, 0x2, URZ ;  /* 0x0000000207127890 */ /* 0x000fe2000fffe03f */
[----:B------:R-:W-:Y:S01]  /*1a40*/  CS2R R64, SRZ ;  /* 0x0000000000407805 */ /* 0x000fe2000001ff00 */
[----:B------:R-:W-:Y:S01]  /*1a50*/  UMOV UR17, 0x40000040 ;  /* 0x4000004000117882 */ /* 0x000fe20000000000 */
[----:B------:R-:W-:Y:S01]  /*1a60*/  UMOV UR19, 0x40000040 ;  /* 0x4000004000137882 */ /* 0x000fe20000000000 */
        /* <DEDUP_REMOVED lines=10> */
[----:B------:R-:W-:Y:S01]  /*1b10*/  QGMMA.64x64x32.F32.E4M3.E4M3 R24, gdesc[UR16], R24 ;  /* 0x00e00000101879f3 */ /* 0x000fe20008700818 */
[----:B------:R-:W-:Y:S02]  /*1b20*/  UIADD3 UR16, UR6, 0x4, URZ ;  /* 0x0000000406107890 */ /* 0x000fe4000fffe03f */
[----:B------:R-:W-:Y:S01]  /*1b30*/  UIADD3 UR18, UR7, 0x4, URZ ;  /* 0x0000000407127890 */ /* 0x000fe2000fffe03f */
[----:B------:R-:W-:Y:S01]  /*1b40*/  UMOV UR17, 0x40000040 ;  /* 0x4000004000117882 */ /* 0x000fe20000000000 */
[----:B------:R-:W-:-:S07]  /*1b50*/  UMOV UR19, 0x40000040 ;  /* 0x4000004000137882 */ /* 0x000fce0000000000 */
[----:B------:R-:W-:Y:S01]  /*1b60*/  QGMMA.64x64x32.F32.E4M3.E4M3 R24, gdesc[UR16], R24 ;  /* 0x00e00000101879f3 */ /* 0x000fe20008700818 */
[----:B------:R-:W-:Y:S02]  /*1b70*/  UIADD3 UR18, UR7, 0x6, URZ ;  /* 0x0000000607127890 */ /* 0x000fe4000fffe03f */
[----:B------:R-:W-:Y:S01]  /*1b80*/  UIADD3 UR16, UR6, 0x6, URZ ;  /* 0x0000000606107890 */ /* 0x000fe2000fffe03f */
[----:B------:R-:W-:Y:S01]  /*1b90*/  ULDC UR7, c[0x0][0x50c] ;  /* 0x0001430000077ab9 */ /* 0x000fe20000000800 */
[----:B------:R-:W-:Y:S01]  /*1ba0*/  UMOV UR17, 0x40000040 ;  /* 0x4000004000117882 */ /* 0x000fe20000000000 */
[----:B------:R-:W-:Y:S01]  /*1bb0*/  UISETP.NE.AND UP0, UPT, UR7, 0x4, UPT ;  /* 0x000000040700788c */ /* 0x000fe2000bf05270 */
[----:B------:R-:W-:Y:S01]  /*1bc0*/  UMOV UR19, 0x40000040 ;  /* 0x4000004000137882 */ /* 0x000fe20000000000 */
[----:B------:R-:W-:Y:S02]  /*1bd0*/  UMOV UR6, 0x4 ;  /* 0x0000000400067882 */ /* 0x000fe40000000000 */
[----:B------:R-:W-:-:S06]  /*1be0*/  USEL UR7, URZ, 0x1, UP0 ;  /* 0x000000013f077887 */ /* 0x000fcc0008000000 */
[----:B------:R-:W-:Y:S01]  /*1bf0*/  ISETP.NE.AND P0, PT, RZ, UR7, PT ;  /* 0x00000007ff007c0c */ /* 0x000fe2000bf05270 */
[----:B------:R-:W-:-:S12]  /*1c00*/  QGMMA.64x64x32.F32.E4M3.E4M3 R24, gdesc[UR16], R24, gsb0 ;  /* 0x00e00000101879f3 */ /* 0x000fd80008000818 */
[----:B------:R-:W-:Y:S05]  /*1c10*/  @!P0 BRA `(.L_x_22) ;  /* 0x0000000000888947 */ /* 0x000fea0003800000 */
[----:B------:R-:W-:Y:S02]  /*1c20*/  WARPGROUP.DEPBAR.LE gsb0, 0x0 ;  /* 0x00008000000079c5 */ /* 0x000fe40000010000 */
[----:B------:R-:W-:-:S01]  /*1c30*/  FADD R85, RZ, R24 ;  /* 0x00000018ff557221 */ /* 0x000fc20000000000 */
[----:B------:R-:W-:Y:S01]  /*1c40*/  FADD R84, RZ, R25 ;  /* 0x00000019ff547221 */ /* 0x000fe20000000000 */
        /* <DEDUP_REMOVED lines=30> */
[----:B------:R-:W-:-:S06]  /*1e30*/  UMOV UR6, URZ ;  /* 0x0000003f00067c82 */ /* 0x000fcc0008000000 */
.L_x_22:
[----:B------:R-:W-:-:S04]  /*1e40*/  UIADD3 UR25, UR5, 0x1, URZ ;  /* 0x0000000105197890 */ /* 0x000fc8000fffe03f */
[----:B------:R-:W-:-:S04]  /*1e50*/  UISETP.NE.AND UP0, UPT, UR25, 0xe, UPT ;  /* 0x0000000e1900788c */ /* 0x000fc8000bf05270 */
[----:B------:R-:W-:Y:S02]  /*1e60*/  USEL UR8, URZ, 0x1, UP0 ;  /* 0x000000013f087887 */ /* 0x000fe40008000000 */
[----:B------:R-:W-:Y:S02]  /*1e70*/  USEL UR25, UR25, URZ, UP0 ;  /* 0x0000003f19197287 */ /* 0x000fe40008000000 */
[----:B------:R-:W-:-:S06]  /*1e80*/  ULOP3.LUT UR8, UR4, UR8, URZ, 0x3c, !UPT ;  /* 0x0000000804087292 */ /* 0x000fcc000f8e3c3f */
[----:B------:R-:W-:Y:S01]  /*1e90*/  IMAD.U32 R17, RZ, RZ, UR8 ;  /* 0x00000008ff117e24 */ /* 0x000fe2000f8e00ff */
[----:B------:R-:W-:-:S06]  /*1ea0*/  UMOV UR8, 0x1 ;  /* 0x0000000100087882 */ /* 0x000fcc0000000000 */
.L_x_17:
[----:B------:R-:W-:-:S06]  /*1eb0*/  UISETP.GE.AND UP0, UPT, UR10, 0x1, UPT ;  /* 0x000000010a00788c */ /* 0x000fcc000bf06270 */
[----:B------:R-:W-:-:S13]  /*1ec0*/  PLOP3.LUT P0, PT, PT, PT, UP0, 0x80, 0x0 ;  /* 0x000000000000781c */ /* 0x000fda0003f0f008 */
[----:B------:R-:W-:Y:S05]  /*1ed0*/  @!P0 BRA `(.L_x_23) ;  /* 0x0000000400948947 */ /* 0x000fea0003800000 */
[----:B01----:R-:W-:Y:S01]  /*1ee0*/  IMAD.U32 R14, RZ, RZ, UR10 ;  /* 0x0000000aff0e7e24 */ /* 0x003fe2000f8e00ff */
[----:B------:R-:W-:Y:S01]  /*1ef0*/  UMOV UR26, UR5 ;  /* 0x00000005001a7c82 */ /* 0x000fe20008000000 */
[----:B------:R-:W-:-:S05]  /*1f00*/  ULDC UR27, c[0x0][0x50c] ;  /* 0x00014300001b7ab9 */ /* 0x000fca0000000800 */
.L_x_31:
[----:B------:R-:W-:-:S13]  /*1f10*/  ISETP.NE.AND P1, PT, R86, 0x3, PT ;  /* 0x000000035600780c */ /* 0x000fda0003f25270 */
[----:B01----:R-:W-:Y:S05]  /*1f20*/  @!P1 BRA `(.L_x_24) ;  /* 0x0000000000049947 */ /* 0x003fea0003800000 */
[----:B------:R-:W-:Y:S01]  /*1f30*/  BPT.TRAP 0x1 ;  /* 0x000000040000795c */ /* 0x000fe20000300000 */
.L_x_24:
[----:B------:R-:W-:Y:S01]  /*1f40*/  ULEA UR16, UR25, UR9, 0x3 ;  /* 0x0000000919107291 */ /* 0x000fe2000f8e183f */
[----:B------:R-:W-:-:S08]  /*1f50*/  SHF.L.U32 R15, R17, 0x1f, RZ ;  /* 0x0000001f110f7819 */ /* 0x000fd000000006ff */
[----:B------:R0:W1:Y:S01]  /*1f60*/  SYNCS.PHASECHK.TRANS64.TRYWAIT P0, [UR16], R15 ;  /* 0x0000000fff0075a7 */ /* 0x0000620008000150 */
[----:B------:R-:W-:Y:S05]  /*1f70*/  @!P1 BRA `(.L_x_25) ;  /* 0x0000000000049947 */ /* 0x000fea0003800000 */
[----:B------:R-:W-:Y:S01]  /*1f80*/  BPT.TRAP 0x1 ;  /* 0x000000040000795c */ /* 0x000fe20000300000 */
.L_x_25:
[----:B-1----:R-:W-:Y:S05]  /*1f90*/  @P0 BRA `(.L_x_26) ;  /* 0x0000000000080947 */ /* 0x002fea0003800000 */
[----:B------:R-:W1:Y:S02]  /*1fa0*/  SYNCS.PHASECHK.TRANS64.TRYWAIT P0, [UR16], R15 ;  /* 0x0000000fff0075a7 */ /* 0x000e640008000150 */
[----:B-1----:R-:W-:Y:S05]  /*1fb0*/  @!P0 BRA `(.L_x_27) ;  /* 0x0000004c00808947 */ /* 0x002fea0003800000 */
.L_x_26:
[----:B------:R-:W-:Y:S01]  /*1fc0*/  UISETP.NE.AND UP0, UPT, UR7, URZ, UPT ;  /* 0x0000003f0700728c */ /* 0x000fe2000bf05270 */
[----:B------:R-:W-:Y:S01]  /*1fd0*/  WARPGROUP.ARRIVE ;  /* 0x00000000000079c5 */ /* 0x000fe20000000000 */
[----:B------:R-:W-:Y:S02]  /*1fe0*/  ULEA UR7, UR25, UR14, 0x9 ;  /* 0x0000000e19077291 */ /* 0x000fe4000f8e483f */
[----:B------:R-:W-:Y:S01]  /*1ff0*/  USEL UR8, UR8, URZ, !UP0 ;  /* 0x0000003f08087287 */ /* 0x000fe2000c000000 */
[----:B------:R-:W-:Y:S01]  /*2000*/  UMOV UR17, 0x40000040 ;  /* 0x4000004000117882 */ /* 0x000fe20000000000 */
[----:B------:R-:W-:Y:S02]  /*2010*/  UMOV UR19, 0x40000040 ;  /* 0x4000004000137882 */ /* 0x000fe40000000000 */
[----:B------:R-:W-:Y:S02]  /*2020*/  UISETP.NE.U32.AND UP0, UPT, UR8, URZ, UPT ;  /* 0x0000003f0800728c */ /* 0x000fe4000bf05070 */
[----:B------:R-:W-:Y:S01]  /*2030*/  ULEA UR8, UR25, UR15, 0x9 ;  /* 0x0000000f19087291 */ /* 0x000fe2000f8e483f */
[----:B------:R-:W-:Y:S01]  /*2040*/  UMOV UR16, UR7 ;  /* 0x0000000700107c82 */ /* 0x000fe20008000000 */
[----:B------:R-:W-:-:S05]  /*2050*/  UIADD3 UR6, UR6, 0x4, URZ ;  /* 0x0000000406067890 */ /* 0x000fca000fffe03f */
[----:B------:R-:W-:Y:S02]  /*2060*/  UMOV UR18, UR8 ;  /* 0x0000000800127c82 */ /* 0x000fe40008000000 */
[----:B------:R-:W-:Y:S01]  /*2070*/  QGMMA.64x64x32.F32.E4M3.E4M3 R24, gdesc[UR16], R24, UP0 ;  /* 0x00e00000101879f3 */ /* 0x000fe2000bf00818 */
[----:B------:R-:W-:Y:S02]  /*2080*/  UIADD3 UR16, UR7, 0x2, URZ ;  /* 0x0000000207107890 */ /* 0x000fe4000fffe03f */
[----:B------:R-:W-:Y:S01]  /*2090*/  UIADD3 UR18, UR8, 0x2, URZ ;  /* 0x0000000208127890 */ /* 0x000fe2000fffe03f */
[----:B------:R-:W-:Y:S01]  /*20a0*/  UMOV UR17, 0x40000040 ;  /* 0x4000004000117882 */ /* 0x000fe20000000000 */
[----:B------:R-:W-:Y:S01]  /*20b0*/  UMOV UR19, 0x40000040 ;  /* 0x4000004000137882 */ /* 0x000fe20000000000 */
[----:B------:R-:W-:-:S06]  /*20c0*/  UISETP.NE.AND UP0, UPT, UR6, UR27, UPT ;  /* 0x0000001b0600728c */ /* 0x000fcc000bf05270 */
        /* <DEDUP_REMOVED lines=8> */
[----:B------:R-:W-:Y:S01]  /*2150*/  UMOV UR17, 0x40000040 ;  /* 0x4000004000117882 */ /* 0x000fe20000000000 */
[----:B------:R-:W-:Y:S01]  /*2160*/  UMOV UR19, 0x40000040 ;  /* 0x4000004000137882 */ /* 0x000fe20000000000 */
[----:B------:R-:W-:-:S06]  /*2170*/  USEL UR7, URZ, 0x1, UP0 ;  /* 0x000000013f077887 */ /* 0x000fcc0008000000 */
[----:B------:R-:W-:Y:S01]  /*2180*/  ISETP.NE.AND P0, PT, RZ, UR7, PT ;  /* 0x00000007ff007c0c */ /* 0x000fe2000bf05270 */
[----:B------:R-:W-:Y:S03]  /*2190*/  QGMMA.64x64x32.F32.E4M3.E4M3 R24, gdesc[UR16], R24, gsb0 ;  /* 0x00e00000101879f3 */ /* 0x000fe60008000818 */
[----:B------:R-:W-:-:S09]  /*21a0*/  WARPGROUP.DEPBAR.LE gsb0, 0x1 ;  /* 0x00008000000079c5 */ /* 0x000fd20000010100 */
[----:B------:R-:W-:Y:S05]  /*21b0*/  @!P0 BRA `(.L_x_28) ;  /* 0x0000000000888947 */ /* 0x000fea0003800000 */
[----:B------:R-:W-:Y:S02]  /*21c0*/  WARPGROUP.DEPBAR.LE gsb0, 0x0 ;  /* 0x00008000000079c5 */ /* 0x000fe40000010000 */
[----:B------:R-:W-:-:S01]  /*21d0*/  FADD R85, R24, R85 ;  /* 0x0000005518557221 */ /* 0x000fc20000000000 */
[----:B------:R-:W-:Y:S01]  /*21e0*/  FADD R84, R25, R84 ;  /* 0x0000005419547221 */ /* 0x000fe20000000000 */
        /* <DEDUP_REMOVED lines=30> */
[----:B------:R-:W-:-:S06]  /*23d0*/  UMOV UR6, URZ ;  /* 0x0000003f00067c82 */ /* 0x000fcc0008000000 */
.L_x_28:
[----:B------:R-:W-:Y:S05]  /*23e0*/  @!P1 BRA `(.L_x_29) ;  /* 0x0000000000049947 */ /* 0x000fea0003800000 */
[----:B------:R-:W-:Y:S01]  /*23f0*/  BPT.TRAP 0x1 ;  /* 0x000000040000795c */ /* 0x000fe20000300000 */
.L_x_29:
[----:B------:R-:W-:Y:S01]  /*2400*/  ULEA UR8, UR26, UR9, 0x3 ;  /* 0x000000091a087291 */ /* 0x000fe2000f8e183f */
[----:B------:R-:W-:-:S03]  /*2410*/  ISETP.GT.U32.AND P0, PT, R7, 0x1, PT ;  /* 0x000000010700780c */ /* 0x000fc60003f04070 */
[----:B------:R-:W-:-:S04]  /*2420*/  UIADD3 UR8, UR8, 0x70, URZ ;  /* 0x0000007008087890 */ /* 0x000fc8000fffe03f */
[----:B------:R-:W-:-:S09]  /*2430*/  UPRMT UR8, URZ, 0x654, UR8 ;  /* 0x000006543f087896 */ /* 0x000fd20008000008 */
[----:B------:R-:W-:Y:S01]  /*2440*/  SYNCS.ARRIVE.TRANS64.RED.A1T0 RZ, [UR8], RZ ;  /* 0x000000ffffff79a7 */ /* 0x000fe20008100408 */
[----:B------:R-:W-:Y:S05]  /*2450*/  @P0 BRA `(.L_x_30) ;  /* 0x0000000000040947 */ /* 0x000fea0003800000 */
[----:B------:R-:W-:Y:S01]  /*2460*/  BPT.TRAP 0x1 ;  /* 0x000000040000795c */ /* 0x000fe20000300000 */
.L_x_30:
[----:B------:R-:W-:Y:S01]  /*2470*/  UIADD3 UR25, UR25, 0x1, URZ ;  /* 0x0000000119197890 */ /* 0x000fe2000fffe03f */
[C---:B------:R-:W-:Y:S01]  /*2480*/  ISETP.GT.AND P0, PT, R14.reuse, 0x1, PT ;  /* 0x000000010e00780c */ /* 0x040fe20003f04270 */
[----:B------:R-:W-:Y:S01]  /*2490*/  UIADD3 UR26, UR26, 0x1, URZ ;  /* 0x000000011a1a7890 */ /* 0x000fe2000fffe03f */
[----:B------:R-:W-:Y:S01]  /*24a0*/  VIADD R14, R14, 0xffffffff ;  /* 0xffffffff0e0e7836 */ /* 0x000fe20000000000 */
[----:B------:R-:W-:Y:S02]  /*24b0*/  UISETP.NE.AND UP0, UPT, UR25, 0xe, UPT ;  /* 0x0000000e1900788c */ /* 0x000fe4000bf05270 */
[----:B------:R-:W-:Y:S02]  /*24c0*/  UISETP.NE.AND UP1, UPT, UR26, 0xe, UPT ;  /* 0x0000000e1a00788c */ /* 0x000fe4000bf25270 */
[----:B------:R-:W-:Y:S02]  /*24d0*/  USEL UR8, URZ, 0x1, UP0 ;  /* 0x000000013f087887 */ /* 0x000fe40008000000 */
[----:B------:R-:W-:-:S02]  /*24e0*/  USEL UR25, UR25, URZ, UP0 ;  /* 0x0000003f19197287 */ /* 0x000fc40008000000 */
[----:B------:R-:W-:Y:S02]  /*24f0*/  USEL UR26, UR26, URZ, UP1 ;  /* 0x0000003f1a1a7287 */ /* 0x000fe40008800000 */
[----:B------:R-:W-:Y:S01]  /*2500*/  LOP3.LUT R17, R17, UR8, RZ, 0x3c, !PT ;  /* 0x0000000811117c12 */ /* 0x000fe2000f8e3cff */
[----:B------:R-:W-:Y:S01]  /*2510*/  UMOV UR8, 0x1 ;  /* 0x0000000100087882 */ /* 0x000fe20000000000 */
[----:B------:R-:W-:Y:S08]  /*2520*/  @P0 BRA `(.L_x_31) ;  /* 0xfffffff800780947 */ /* 0x000ff0000383ffff */
.L_x_23:
[----:B------:R-:W-:Y:S01]  /*2530*/  UISETP.NE.AND UP0, UPT, UR6, URZ, UPT ;  /* 0x0000003f0600728c */ /* 0x000fe2000bf05270 */
[----:B01----:R-:W0:Y:S01]  /*2540*/  LDC R14, c[0x0][0x28c] ;  /* 0x0000a300ff0e7b82 */ /* 0x003e220000000800 */
[----:B------:R-:W-:Y:S02]  /*2550*/  IMAD.U32 R15, RZ, RZ, UR24 ;  /* 0x00000018ff0f7e24 */ /* 0x000fe4000f8e00ff */
[----:B------:R-:W-:-:S06]  /*2560*/  USEL UR6, URZ, 0x1, !UP0 ;  /* 0x000000013f067887 */ /* 0x000fcc000c000000 */
[----:B------:R-:W-:-:S13]  /*2570*/  ISETP.NE.AND P0, PT, RZ, UR6, PT ;  /* 0x00000006ff007c0c */ /* 0x000fda000bf05270 */
[----:B------:R-:W-:Y:S05]  /*2580*/  @!P0 BRA `(.L_x_32) ;  /* 0x0000000000848947 */ /* 0x000fea0003800000 */
[----:B------:R-:W-:Y:S02]  /*2590*/  WARPGROUP.DEPBAR.LE gsb0, 0x0 ;  /* 0x00008000000079c5 */ /* 0x000fe40000010000 */
[----:B------:R-:W-:Y:S01]  /*25a0*/  FADD R85, R24, R85 ;  /* 0x0000005518557221 */ /* 0x000fe20000000000 */
        /* <DEDUP_REMOVED lines=30> */
[----:B------:R-:W-:-:S07]  /*2790*/  FADD R22, R22, R55 ;  /* 0x0000003716167221 */ /* 0x000fce0000000000 */
.L_x_32:
[----:B0-----:R-:W-:Y:S01]  /*27a0*/  ISETP.GE.AND P0, PT, R14, 0x1, PT ;  /* 0x000000010e00780c */ /* 0x001fe20003f06270 */
[----:B------:R0:W-:Y:S01]  /*27b0*/  SYNCS.ARRIVE.TRANS64.A1T0 RZ, [R15+UR23], RZ ;  /* 0x000000ff0fff79a7 */ /* 0x0001e20008100017 */
[----:B------:R-:W-:-:S11]  /*27c0*/  WARPGROUP.DEPBAR.LE gsb0, 0x0 ;  /* 0x00008000000079c5 */ /* 0x000fd60000010000 */
[----:B------:R-:W-:Y:S05]  /*27d0*/  @!P0 BRA `(.L_x_33) ;  /* 0x00000000003c8947 */ /* 0x000fea0003800000 */
[----:B------:R-:W-:-:S13]  /*27e0*/  ISETP.NE.AND P0, PT, R86, 0x3, PT ;  /* 0x000000035600780c */ /* 0x000fda0003f05270 */
[----:B------:R-:W-:Y:S05]  /*27f0*/  @!P0 BRA `(.L_x_34) ;  /* 0x0000000000048947 */ /* 0x000fea0003800000 */
[----:B------:R-:W-:Y:S01]  /*2800*/  BPT.TRAP 0x1 ;  /* 0x000000040000795c */ /* 0x000fe20000300000 */
.L_x_34:
[----:B------:R-:W-:Y:S01]  /*2810*/  UIADD3 UR8, UR10, UR5, URZ ;  /* 0x000000050a087290 */ /* 0x000fe2000fffe03f */
[----:B------:R-:W-:-:S03]  /*2820*/  ISETP.GT.U32.AND P0, PT, R7, 0x1, PT ;  /* 0x000000010700780c */ /* 0x000fc60003f04070 */
[----:B------:R-:W-:-:S04]  /*2830*/  USHF.R.U32.HI UR6, URZ, 0x1, UR8 ;  /* 0x000000013f067899 */ /* 0x000fc80008011608 */
[----:B------:R-:W-:-:S04]  /*2840*/  UIMAD.WIDE.U32 UR6, UR6, -0x6db6db6d, URZ ;  /* 0x92492493060678a5 */ /* 0x000fc8000f8e003f */
[----:B------:R-:W-:-:S04]  /*2850*/  USHF.R.U32.HI UR6, URZ, 0x2, UR7 ;  /* 0x000000023f067899 */ /* 0x000fc80008011607 */
[----:B------:R-:W-:-:S04]  /*2860*/  UIMAD UR8, UR6, -0xe, UR8 ;  /* 0xfffffff2060878a4 */ /* 0x000fc8000f8e0208 */
[----:B------:R-:W-:-:S04]  /*2870*/  ULEA UR8, UR8, UR9, 0x3 ;  /* 0x0000000908087291 */ /* 0x000fc8000f8e183f */
[----:B------:R-:W-:-:S04]  /*2880*/  UIADD3 UR8, UR8, 0x70, URZ ;  /* 0x0000007008087890 */ /* 0x000fc8000fffe03f */
[----:B------:R-:W-:-:S09]  /*2890*/  UPRMT UR8, URZ, 0x654, UR8 ;  /* 0x000006543f087896 */ /* 0x000fd20008000008 */
[----:B------:R-:W-:Y:S01]  /*28a0*/  SYNCS.ARRIVE.TRANS64.RED.A1T0 RZ, [UR8], RZ ;  /* 0x000000ffffff79a7 */ /* 0x000fe20008100408 */
[----:B------:R-:W-:Y:S05]  /*28b0*/  @P0 BRA `(.L_x_33) ;  /* 0x0000000000040947 */ /* 0x000fea0003800000 */
[----:B------:R-:W-:Y:S01]  /*28c0*/  BPT.TRAP 0x1 ;  /* 0x000000040000795c */ /* 0x000fe20000300000 */
.L_x_33:
[----:B------:R-:W-:Y:S01]  /*28d0*/  SHF.L.U32 R14, R87, 0x1f, RZ ;  /* 0x0000001f570e7819 */ /* 0x000fe200000006ff */
[----:B------:R-:W-:Y:S01]  /*28e0*/  UIADD3 UR5, UR22, UR5, URZ ;  /* 0x0000000516057290 */ /* 0x000fe2000fffe03f */
[----:B------:R-:W1:Y:S01]  /*28f0*/  LDC R29, c[0x0][0x288] ;  /* 0x0000a200ff1d7b82 */ /* 0x000e620000000800 */
[----:B------:R-:W-:Y:S01]  /*2900*/  UISETP.GE.U32.AND UP1, UPT, UR22, 0xe, UPT ;  /* 0x0000000e1600788c */ /* 0x000fe2000bf26070 */
[----:B------:R-:W-:Y:S01]  /*2910*/  IMAD.SHL.U32 R20, R18, 0x2, RZ ;  /* 0x0000000212147824 */ /* 0x000fe200078e00ff */
[----:B------:R-:W-:Y:S02]  /*2920*/  UISETP.GT.U32.AND UP0, UPT, UR5, 0xd, UPT ;  /* 0x0000000d0500788c */ /* 0x000fe4000bf04070 */
[----:B------:R-:W-:Y:S02]  /*2930*/  USHF.R.U32.HI UR6, URZ, 0x1, UR5 ;  /* 0x000000013f067899 */ /* 0x000fe40008011605 */
[----:B------:R-:W-:Y:S01]  /*2940*/  UISETP.LT.U32.AND UP0, UPT, UR22, 0xe, UP0 ;  /* 0x0000000e1600788c */ /* 0x000fe20008701070 */
[----:B------:R-:W2:Y:S01]  /*2950*/  SYNCS.PHASECHK.TRANS64.TRYWAIT P0, [UR11+0x8], R14 ;  /* 0x0000080eff0075a7 */ /* 0x000ea2000800014b */
[----:B------:R-:W-:Y:S01]  /*2960*/  UIMAD.WIDE.U32 UR6, UR6, -0x6db6db6d, URZ ;  /* 0x92492493060678a5 */ /* 0x000fe2000f8e003f */
[----:B------:R-:W-:Y:S01]  /*2970*/  SHF.R.S32.HI R21, RZ, 0x1f, R20 ;  /* 0x0000001fff157819 */ /* 0x000fe20000011414 */
[----:B------:R-:W-:-:S02]  /*2980*/  USEL UR8, URZ, 0x1, !UP0 ;  /* 0x000000013f087887 */ /* 0x000fc4000c000000 */
[----:B------:R-:W-:Y:S02]  /*2990*/  USHF.R.U32.HI UR6, URZ, 0x2, UR7 ;  /* 0x000000023f067899 */ /* 0x000fe40008011607 */
[----:B------:R-:W-:Y:S02]  /*29a0*/  ULOP3.LUT UR4, UR4, UR8, URZ, 0x3c, !UPT ;  /* 0x0000000804047292 */ /* 0x000fe4000f8e3c3f */
[----:B------:R-:W-:Y:S02]  /*29b0*/  UIMAD UR5, UR6, -0xe, UR5 ;  /* 0xfffffff2060578a4 */ /* 0x000fe4000f8e0205 */
[----:B------:R-:W-:Y:S01]  /*29c0*/  @UP1 ULOP3.LUT UR4, UR4, 0x1, UR6, 0x78, !UPT ;  /* 0x0000000104041892 */ /* 0x000fe2000f8e7806 */
[----:B-12---:R-:W-:Y:S11]  /*29d0*/  @!P0 BRA `(.L_x_35) ;  /* 0x0000004400108947 */ /* 0x006ff60003800000 */
.L_x_139:
[----:B------:R-:W-:Y:S01]  /*29e0*/  IMAD.SHL.U32 R31, R4, 0x40, RZ ;  /* 0x00000040041f7824 */ /* 0x000fe200078e00ff */
[----:B------:R-:W-:Y:S01]  /*29f0*/  ULDC UR8, c[0x0][0x284] ;  /* 0x0000a10000087ab9 */ /* 0x000fe20000000800 */
[----:B------:R-:W-:Y:S01]  /*2a00*/  IMAD.SHL.U32 R4, R6, 0x40, RZ ;  /* 0x0000004006047824 */ /* 0x000fe200078e00ff */
[----:B------:R-:W-:Y:S01]  /*2a10*/  SHF.R.S32.HI R30, RZ, 0x1f, R5 ;  /* 0x0000001fff1e7819 */ /* 0x000fe20000011405 */
[----:B------:R-:W-:Y:S01]  /*2a20*/  ULDC.64 UR6, c[0x0][0x5d0] ;  /* 0x0001740000067ab9 */ /* 0x000fe20000000a00 */
[----:B------:R-:W-:Y:S01]  /*2a30*/  SHF.R.S32.HI R28, RZ, 0x1f, R31 ;  /* 0x0000001fff1c7819 */ /* 0x000fe2000001141f */
[----:B0-----:R-:W-:Y:S01]  /*2a40*/  IMAD.WIDE.U32 R14, R5, UR6, R20 ;  /* 0x00000006050e7c25 */ /* 0x001fe2000f8e0014 */
[----:B------:R-:W-:-:S03]  /*2a50*/  ISETP.GE.AND P0, PT, R4, UR8, PT ;  /* 0x0000000804007c0c */ /* 0x000fc6000bf06270 */
[----:B------:R-:W-:Y:S01]  /*2a60*/  IMAD R16, R30, UR6, RZ ;  /* 0x000000061e107c24 */ /* 0x000fe2000f8e02ff */
[C---:B------:R-:W-:Y:S02]  /*2a70*/  ISETP.GE.OR P0, PT, R31.reuse, R29, P0 ;  /* 0x0000001d1f00720c */ /* 0x040fe40000706670 */
[----:B------:R-:W-:Y:S01]  /*2a80*/  IADD3 R14, P1, R31, R14, RZ ;  /* 0x0000000e1f0e7210 */ /* 0x000fe20007f3e0ff */
[----:B------:R-:W-:-:S05]  /*2a90*/  IMAD R17, R5, UR7, R16 ;  /* 0x0000000705117c24 */ /* 0x000fca000f8e0210 */
[----:B------:R-:W-:-:S05]  /*2aa0*/  IADD3.X R15, R28, R15, R17, P1, !PT ;  /* 0x0000000f1c0f7210 */ /* 0x000fca0000ffe411 */
[----:B------:R-:W-:Y:S05]  /*2ab0*/  @P0 BRA `(.L_x_36) ;  /* 0x0000002400a80947 */ /* 0x000fea0003800000 */
[----:B------:R-:W0:Y:S01]  /*2ac0*/  LDC.64 R24, c[0x0][0x5c8] ;  /* 0x00017200ff187b82 */ /* 0x000e220000000a00 */
[----:B------:R-:W-:Y:S01]  /*2ad0*/  IMAD.WIDE R26, R6, 0x40, R10 ;  /* 0x00000040061a7825 */ /* 0x000fe200078e020a */
[----:B------:R-:W-:Y:S01]  /*2ae0*/  ULDC.64 UR6, c[0x0][0x5c0] ;  /* 0x0001700000067ab9 */ /* 0x000fe20000000a00 */
[----:B------:R-:W-:Y:S02]  /*2af0*/  BSSY B0, `(.L_x_36) ;  /* 0x0000266000007945 */ /* 0x000fe40003800000 */
[-C--:B0-----:R-:W-:Y:S02]  /*2b00*/  IMAD R6, R27, R24.reuse, RZ ;  /* 0x000000181b067224 */ /* 0x081fe400078e02ff */
[----:B------:R-:W-:-:S04]  /*2b10*/  IMAD.WIDE.U32 R14, R26, R24, R14 ;  /* 0x000000181a0e7225 */ /* 0x000fc800078e000e */
[----:B------:R-:W-:Y:S01]  /*2b20*/  IMAD R17, R26, R25, R6 ;  /* 0x000000191a117224 */ /* 0x000fe200078e0206 */
[----:B------:R-:W-:Y:S02]  /*2b30*/  LEA R16, P0, R24, R14, 0x3 ;  /* 0x0000000e18107211 */ /* 0x000fe400078018ff */
[----:B------:R-:W-:Y:S01]  /*2b40*/  IADD3 R14, P1, R14, UR6, RZ ;  /* 0x000000060e0e7c10 */ /* 0x000fe2000ff3e0ff */
[----:B------:R-:W-:Y:S01]  /*2b50*/  IMAD.IADD R17, R15, 0x1, R17 ;  /* 0x000000010f117824 */ /* 0x000fe200078e0211 */
[----:B------:R-:W-:-:S04]  /*2b60*/  IADD3 R16, P2, R16, UR6, RZ ;  /* 0x0000000610107c10 */ /* 0x000fc8000ff5e0ff */
[----:B------:R-:W-:Y:S01]  /*2b70*/  LEA.HI.X R6, R24, R17, R25, 0x3, P0 ;  /* 0x0000001118067211 */ /* 0x000fe200000f1c19 */
[----:B------:R-:W-:Y:S01]  /*2b80*/  IMAD R24, R18, -0x2, R29 ;  /* 0xfffffffe12187824 */ /* 0x000fe200078e021d */
[----:B-----5:R-:W-:Y:S02]  /*2b90*/  FSETP.NEU.AND P0, PT, R13, RZ, PT ;  /* 0x000000ff0d00720b */ /* 0x020fe40003f0d000 */
[----:B------:R-:W-:Y:S01]  /*2ba0*/  IADD3.X R15, R17, UR7, RZ, P1, !PT ;  /* 0x00000007110f7c10 */ /* 0x000fe20008ffe4ff */
[----:B------:R-:W-:Y:S01]  /*2bb0*/  IMAD.IADD R24, R24, 0x1, -R31 ;  /* 0x0000000118187824 */ /* 0x000fe200078e0a1f */
[----:B------:R-:W-:Y:S01]  /*2bc0*/  IADD3.X R17, R6, UR7, RZ, P2, !PT ;  /* 0x0000000706117c10 */ /* 0x000fe200097fe4ff */
[----:B------:R-:W-:-:S08]  /*2bd0*/  IMAD.IADD R6, R19, 0x1, -R4 ;  /* 0x0000000113067824 */ /* 0x000fd000078e0a04 */
[----:B------:R-:W-:Y:S05]  /*2be0*/  @!P0 BRA `(.L_x_37) ;  /* 0x0000001c00188947 */ /* 0x000fea0003800000 */
[----:B------:R-:W-:Y:S01]  /*2bf0*/  ULDC.64 UR6, c[0x0][0x5b8] ;  /* 0x00016e0000067ab9 */ /* 0x000fe20000000a00 */
[----:B------:R-:W-:Y:S01]  /*2c00*/  ULDC.64 UR16, c[0x0][0x5a8] ;  /* 0x00016a0000107ab9 */ /* 0x000fe20000000a00 */
[----:B------:R-:W-:Y:S01]  /*2c10*/  IMAD.WIDE.U32 R20, R5, UR6, R20 ;  /* 0x0000000605147c25 */ /* 0x000fe2000f8e0014 */
[----:B------:R-:W-:Y:S03]  /*2c20*/  BSSY B1, `(.L_x_38) ;  /* 0x0000010000017945 */ /* 0x000fe60003800000 */
[----:B------:R-:W-:Y:S01]  /*2c30*/  IMAD R4, R30, UR6, RZ ;  /* 0x000000061e047c24 */ /* 0x000fe2000f8e02ff */
[----:B------:R-:W-:-:S03]  /*2c40*/  IADD3 R20, P0, R31, R20, RZ ;  /* 0x000000141f147210 */ /* 0x000fc60007f1e0ff */
[----:B------:R-:W-:Y:S01]  /*2c50*/  IMAD R5, R5, UR7, R4 ;  /* 0x0000000705057c24 */ /* 0x000fe2000f8e0204 */
[----:B------:R-:W-:Y:S02]  /*2c60*/  ULDC.64 UR6, c[0x0][0x5b0] ;  /* 0x00016c0000067ab9 */ /* 0x000fe40000000a00 */
[----:B------:R-:W-:Y:S02]  /*2c70*/  IMAD R25, R27, UR6, RZ ;  /* 0x000000061b197c24 */ /* 0x000fe4000f8e02ff */
[----:B------:R-:W-:Y:S02]  /*2c80*/  IADD3.X R21, R28, R21, R5, P0, !PT ;  /* 0x000000151c157210 */ /* 0x000fe400007fe405 */
[----:B------:R-:W-:Y:S01]  /*2c90*/  ISETP.GE.AND P0, PT, R24, 0x1, PT ;  /* 0x000000011800780c */ /* 0x000fe20003f06270 */
[C---:B------:R-:W-:Y:S02]  /*2ca0*/  IMAD R25, R26.reuse, UR7, R25 ;  /* 0x000000071a197c24 */ /* 0x040fe4000f8e0219 */
[----:B------:R-:W-:Y:S01]  /*2cb0*/  IMAD.WIDE.U32 R4, R26, UR6, R20 ;  /* 0x000000061a047c25 */ /* 0x000fe2000f8e0014 */
[----:B------:R-:W-:-:S02]  /*2cc0*/  ISETP.LT.OR P3, PT, R6, 0x1, !P0 ;  /* 0x000000010600780c */ /* 0x000fc40004761670 */
[----:B------:R-:W-:-:S04]  /*2cd0*/  IADD3 R4, P1, R4, UR16, RZ ;  /* 0x0000001004047c10 */ /* 0x000fc8000ff3e0ff */
[--C-:B------:R-:W-:Y:S02]  /*2ce0*/  IADD3.X R5, R5, UR17, R25.reuse, P1, !PT ;  /* 0x0000001105057c10 */ /* 0x100fe40008ffe419 */
[----:B------:R-:W-:-:S05]  /*2cf0*/  PRMT R25, RZ, 0x7610, R25 ;  /* 0x00007610ff197816 */ /* 0x000fca0000000019 */
[----:B------:R-:W-:Y:S05]  /*2d00*/  @P3 BRA `(.L_x_39) ;  /* 0x0000000000043947 */ /* 0x000fea0003800000 */
[----:B------:R0:W5:Y:S02]  /*2d10*/  LDG.E.U8 R25, desc[UR20][R4.64] ;  /* 0x0000001404197981 */ /* 0x000164000c1e1100 */
.L_x_39:
[----:B------:R-:W-:Y:S05]  /*2d20*/  BSYNC B1 ;  /* 0x0000000000017941 */ /* 0x000fea0003800000 */
.L_x_38:
[----:B-----5:R-:W-:Y:S01]  /*2d30*/  LOP3.LUT R25, R25, 0xff, RZ, 0xc0, !PT ;  /* 0x000000ff19197812 */ /* 0x020fe200078ec0ff */
[----:B------:R-:W-:Y:S01]  /*2d40*/  BSSY B1, `(.L_x_40) ;  /* 0x000000c000017945 */ /* 0x000fe20003800000 */
[----:B------:R-:W-:Y:S02]  /*2d50*/  ISETP.GE.AND P1, PT, R24, 0x2, PT ;  /* 0x000000021800780c */ /* 0x000fe40003f26270 */
[----:B------:R-:W-:Y:S02]  /*2d60*/  F2FP.F16.E4M3.UNPACK_B R25, R25 ;  /* 0x00000019ff19723e */ /* 0x000fe400020006ff */
[----:B------:R-:W-:-:S03]  /*2d70*/  ISETP.LT.OR P2, PT, R6, 0x1, !P1 ;  /* 0x000000010600780c */ /* 0x000fc60004f41670 */
[----:B------:R-:W-:Y:S01]  /*2d80*/  HADD2.F32 R28, -RZ, R25.H0_H0 ;  /* 0x20000019ff1c7230 */ /* 0x000fe20000004100 */
[----:B------:R-:W-:-:S04]  /*2d90*/  PRMT R25, RZ, 0x7610, R25 ;  /* 0x00007610ff197816 */ /* 0x000fc80000000019 */
[----:B------:R-:W-:-:S04]  /*2da0*/  FMUL R28, R28, R13 ;  /* 0x0000000d1c1c7220 */ /* 0x000fc80000400000 */
[----:B------:R-:W-:-:S05]  /*2db0*/  FFMA R28, R85, R12, R28 ;  /* 0x0000000c551c7223 */ /* 0x000fca000000001c */
[----:B------:R-:W-:-:S05]  /*2dc0*/  F2FP.SATFINITE.E4M3.F32.PACK_AB_MERGE_C R29, RZ, R28, RZ ;  /* 0x0000001cff1d723e */ /* 0x000fca00048070ff */
[----:B------:R1:W-:Y:S01]  /*2dd0*/  @!P3 STG.E.U8 desc[UR20][R14.64], R29 ;  /* 0x0000001d0e00b986 */ /* 0x0003e2000c101114 */
[----:B------:R-:W-:Y:S05]  /*2de0*/  @P2 BRA `(.L_x_41) ;  /* 0x0000000000042947 */ /* 0x000fea0003800000 */
[----:B------:R2:W5:Y:S02]  /*2df0*/  LDG.E.U8 R25, desc[UR20][R4.64+0x1] ;  /* 0x0000011404197981 */ /* 0x000564000c1e1100 */
.L_x_41:
[----:B------:R-:W-:Y:S05]  /*2e00*/  BSYNC B1 ;  /* 0x0000000000017941 */ /* 0x000fea0003800000 */
.L_x_40:
[----:B-----5:R-:W-:Y:S01]  /*2e10*/  LOP3.LUT R25, R25, 0xff, RZ, 0xc0, !PT ;  /* 0x000000ff19197812 */ /* 0x020fe200078ec0ff */
[----:B------:R-:W-:Y:S01]  /*2e20*/  BSSY B1, `(.L_x_42) ;  /* 0x0000012000017945 */ /* 0x000fe20003800000 */
[----:B-1----:R-:W-:Y:S02]  /*2e30*/  IADD3 R29, P3, R26, 0x8, RZ ;  /* 0x000000081a1d7810 */ /* 0x002fe40007f7e0ff */
[----:B------:R-:W-:Y:S02]  /*2e40*/  F2FP.F16.E4M3.UNPACK_B R25, R25 ;  /* 0x00000019ff19723e */ /* 0x000fe400020006ff */
[----:B------:R-:W-:Y:S01]  /*2e50*/  ISETP.LT.OR P0, PT, R6, 0x9, !P0 ;  /* 0x000000090600780c */ /* 0x000fe20004701670 */
[----:B------:R-:W-:Y:S02]  /*2e60*/  IMAD.X R27, RZ, RZ, R27, P3 ;  /* 0x000000ffff1b7224 */ /* 0x000fe400018e061b */
[----:B------:R-:W-:Y:S02]  /*2e70*/  HADD2.F32 R26, -RZ, R25.H0_H0 ;  /* 0x20000019ff1a7230 */ /* 0x000fe40000004100 */
[----:B------:R-:W-:-:S04]  /*2e80*/  IMAD.WIDE.U32 R20, R29, UR6, R20 ;  /* 0x000000061d147c25 */ /* 0x000fc8000f8e0014 */
[----:B------:R-:W-:Y:S01]  /*2e90*/  FMUL R25, R26, R13 ;  /* 0x0000000d1a197220 */ /* 0x000fe20000400000 */
[----:B------:R-:W-:Y:S01]  /*2ea0*/  IMAD R26, R27, UR6, RZ ;  /* 0x000000061b1a7c24 */ /* 0x000fe2000f8e02ff */
[----:B------:R-:W-:Y:S02]  /*2eb0*/  IADD3 R20, P3, R20, UR16, RZ ;  /* 0x0000001014147c10 */ /* 0x000fe4000ff7e0ff */
[----:B------:R-:W-:Y:S01]  /*2ec0*/  FFMA R25, R84, R12, R25 ;  /* 0x0000000c54197223 */ /* 0x000fe20000000019 */
[----:B------:R-:W-:-:S04]  /*2ed0*/  IMAD R29, R29, UR7, R26 ;  /* 0x000000071d1d7c24 */ /* 0x000fc8000f8e021a */
[----:B------:R-:W-:Y:S02]  /*2ee0*/  F2FP.SATFINITE.E4M3.F32.PACK_AB_MERGE_C R27, RZ, R25, RZ ;  /* 0x00000019ff1b723e */ /* 0x000fe400048070ff */
[----:B------:R-:W-:Y:S02]  /*2ef0*/  IADD3.X R21, R21, UR17, R29, P3, !PT ;  /* 0x0000001115157c10 */ /* 0x000fe40009ffe41d */
[----:B------:R-:W-:Y:S01]  /*2f00*/  PRMT R25, RZ, 0x7610, R25 ;  /* 0x00007610ff197816 */ /* 0x000fe20000000019 */
[----:B------:R1:W-:Y:S01]  /*2f10*/  @!P2 STG.E.U8 desc[UR20][R14.64+0x1], R27 ;  /* 0x0000011b0e00a986 */ /* 0x0003e2000c101114 */
[----:B------:R-:W-:Y:S05]  /*2f20*/  @P0 BRA `(.L_x_43) ;  /* 0x0000000000040947 */ /* 0x000fea0003800000 */
[----:B------:R3:W5:Y:S02]  /*2f30*/  LDG.E.U8 R25, desc[UR20][R20.64] ;  /* 0x0000001414197981 */ /* 0x000764000c1e1100 */
.L_x_43:
[----:B------:R-:W-:Y:S05]  /*2f40*/  BSYNC B1 ;  /* 0x0000000000017941 */ /* 0x000fea0003800000 */
.L_x_42:
[----:B-----5:R-:W-:Y:S01]  /*2f50*/  LOP3.LUT R25, R25, 0xff, RZ, 0xc0, !PT ;  /* 0x000000ff19197812 */ /* 0x020fe200078ec0ff */
[----:B------:R-:W-:Y:S01]  /*2f60*/  BSSY B1, `(.L_x_44) ;  /* 0x000000b000017945 */ /* 0x000fe20003800000 */
[----:B------:R-:W-:Y:S02]  /*2f70*/  ISETP.LT.OR P1, PT, R6, 0x9, !P1 ;  /* 0x000000090600780c */ /* 0x000fe40004f21670 */
[----:B------:R-:W-:-:S05]  /*2f80*/  F2FP.F16.E4M3.UNPACK_B R25, R25 ;  /* 0x00000019ff19723e */ /* 0x000fca00020006ff */
[----:B------:R-:W-:Y:S01]  /*2f90*/  HADD2.F32 R26, -RZ, R25.H0_H0 ;  /* 0x20000019ff1a7230 */ /* 0x000fe20000004100 */
[----:B------:R-:W-:-:S04]  /*2fa0*/  PRMT R25, RZ, 0x7610, R25 ;  /* 0x00007610ff197816 */ /* 0x000fc80000000019 */
[----:B------:R-:W-:-:S04]  /*2fb0*/  FMUL R26, R26, R13 ;  /* 0x0000000d1a1a7220 */ /* 0x000fc80000400000 */
[----:B------:R-:W-:-:S05]  /*2fc0*/  FFMA R26, R83, R12, R26 ;  /* 0x0000000c531a7223 */ /* 0x000fca000000001a */
[----:B-1----:R-:W-:-:S05]  /*2fd0*/  F2FP.SATFINITE.E4M3.F32.PACK_AB_MERGE_C R27, RZ, R26, RZ ;  /* 0x0000001aff1b723e */ /* 0x002fca00048070ff */
[----:B------:R1:W-:Y:S01]  /*2fe0*/  @!P0 STG.E.U8 desc[UR20][R16.64], R27 ;  /* 0x0000001b10008986 */ /* 0x0003e2000c101114 */
[----:B------:R-:W-:Y:S05]  /*2ff0*/  @P1 BRA `(.L_x_45) ;  /* 0x0000000000041947 */ /* 0x000fea0003800000 */
[----:B------:R4:W5:Y:S02]  /*3000*/  LDG.E.U8 R25, desc[UR20][R20.64+0x1] ;  /* 0x0000011414197981 */ /* 0x000964000c1e1100 */
.L_x_45:
[----:B------:R-:W-:Y:S05]  /*3010*/  BSYNC B1 ;  /* 0x0000000000017941 */ /* 0x000fea0003800000 */
.L_x_44:
[----:B-----5:R-:W-:Y:S01]  /*3020*/  LOP3.LUT R25, R25, 0xff, RZ, 0xc0, !PT ;  /* 0x000000ff19197812 */ /* 0x020fe200078ec0ff */
[----:B------:R-:W-:Y:S01]  /*3030*/  BSSY B1, `(.L_x_46) ;  /* 0x000000c000017945 */ /* 0x000fe20003800000 */
[----:B------:R-:W-:Y:S02]  /*3040*/  ISETP.GE.AND P0, PT, R24, 0x9, PT ;  /* 0x000000091800780c */ /* 0x000fe40003f06270 */
[----:B------:R-:W-:Y:S02]  /*3050*/  F2FP.F16.E4M3.UNPACK_B R25, R25 ;  /* 0x00000019ff19723e */ /* 0x000fe400020006ff */
[----:B------:R-:W-:-:S03]  /*3060*/  ISETP.LT.OR P2, PT, R6, 0x1, !P0 ;  /* 0x000000010600780c */ /* 0x000fc60004741670 */
[----:B------:R-:W-:-:S05]  /*3070*/  HADD2.F32 R26, -RZ, R25.H0_H0 ;  /* 0x20000019ff1a7230 */ /* 0x000fca0000004100 */
[----:B------:R-:W-:-:S04]  /*3080*/  FMUL R25, R26, R13 ;  /* 0x0000000d1a197220 */ /* 0x000fc80000400000 */
[----:B------:R-:W-:-:S05]  /*3090*/  FFMA R25, R82, R12, R25 ;  /* 0x0000000c52197223 */ /* 0x000fca0000000019 */
[----:B-1----:R-:W-:Y:S02]  /*30a0*/  F2FP.SATFINITE.E4M3.F32.PACK_AB_MERGE_C R27, RZ, R25, RZ ;  /* 0x00000019ff1b723e */ /* 0x002fe400048070ff */
[----:B------:R-:W-:-:S03]  /*30b0*/  PRMT R25, RZ, 0x7610, R25 ;  /* 0x00007610ff197816 */ /* 0x000fc60000000019 */
[----:B------:R1:W-:Y:S01]  /*30c0*/  @!P1 STG.E.U8 desc[UR20][R16.64+0x1], R27 ;  /* 0x0000011b10009986 */ /* 0x0003e2000c101114 */
[----:B------:R-:W-:Y:S05]  /*30d0*/  @P2 BRA `(.L_x_47) ;  /* 0x0000000000042947 */ /* 0x000fea0003800000 */
[----:B------:R0:W5:Y:S02]  /*30e0*/  LDG.E.U8 R25, desc[UR20][R4.64+0x8] ;  /* 0x0000081404197981 */ /* 0x000164000c1e1100 */
.L_x_47:
[----:B------:R-:W-:Y:S05]  /*30f0*/  BSYNC B1 ;  /* 0x0000000000017941 */ /* 0x000fea0003800000 */
.L_x_46:
        /* <DEDUP_REMOVED lines=13> */
.L_x_49:
[----:B------:R-:W-:Y:S05]  /*31d0*/  BSYNC B1 ;  /* 0x0000000000017941 */ /* 0x000fea0003800000 */
.L_x_48:
[----:B-----5:R-:W-:Y:S01]  /*31e0*/  LOP3.LUT R25, R25, 0xff, RZ, 0xc0, !PT ;  /* 0x000000ff19197812 */ /* 0x020fe200078ec0ff */
[----:B------:R-:W-:Y:S01]  /*31f0*/  BSSY B1, `(.L_x_50) ;  /* 0x000000b000017945 */ /* 0x000fe20003800000 */
[----:B------:R-:W-:Y:S02]  /*3200*/  ISETP.LT.OR P0, PT, R6, 0x9, !P0 ;  /* 0x000000090600780c */ /* 0x000fe40004701670 */
[----:B------:R-:W-:-:S05]  /*3210*/  F2FP.F16.E4M3.UNPACK_B R25, R25 ;  /* 0x00000019ff19723e */ /* 0x000fca00020006ff */
        /* <DEDUP_REMOVED lines=8> */
.L_x_51:
[----:B------:R-:W-:Y:S05]  /*32a0*/  BSYNC B1 ;  /* 0x0000000000017941 */ /* 0x000fea0003800000 */
.L_x_50:
        /* <DEDUP_REMOVED lines=12> */
.L_x_53:
[----:B------:R-:W-:Y:S05]  /*3370*/  BSYNC B1 ;  /* 0x0000000000017941 */ /* 0x000fea0003800000 */
.L_x_52:
        /* <DEDUP_REMOVED lines=13> */
.L_x_55:
[----:B------:R-:W-:Y:S05]  /*3450*/  BSYNC B1 ;  /* 0x0000000000017941 */ /* 0x000fea0003800000 */
.L_x_54:
        /* <DEDUP_REMOVED lines=13> */
.L_x_57:
[----:B------:R-:W-:Y:S05]  /*3530*/  BSYNC B1 ;  /* 0x0000000000017941 */ /* 0x000fea0003800000 */
.L_x_56:
        /* <DEDUP_REMOVED lines=12> */
.L_x_59:
[----:B------:R-:W-:Y:S05]  /*3600*/  BSYNC B1 ;  /* 0x0000000000017941 */ /* 0x000fea0003800000 */
.L_x_58:
        /* <DEDUP_REMOVED lines=12> */
.L_x_61:
[----:B------:R-:W-:Y:S05]  /*36d0*/  BSYNC B1 ;  /* 0x0000000000017941 */ /* 0x000fea0003800000 */
.L_x_60:
        /* <DEDUP_REMOVED lines=13> */
.L_x_63:
[----:B------:R-:W-:Y:S05]  /*37b0*/  BSYNC B1 ;  /* 0x0000000000017941 */ /* 0x000fea0003800000 */
.L_x_62:
        /* <DEDUP_REMOVED lines=13> */
.L_x_65:
[----:B------:R-:W-:Y:S05]  /*3890*/  BSYNC B1 ;  /* 0x0000000000017941 */ /* 0x000fea0003800000 */
.L_x_64:
        /* <DEDUP_REMOVED lines=12> */
.L_x_67:
[----:B------:R-:W-:Y:S05]  /*3960*/  BSYNC B1 ;  /* 0x0000000000017941 */ /* 0x000fea0003800000 */
.L_x_66:
        /* <DEDUP_REMOVED lines=12> */
.L_x_69:
[----:B------:R-:W-:Y:S05]  /*3a30*/  BSYNC B1 ;  /* 0x0000000000017941 */ /* 0x000fea0003800000 */
.L_x_68:
        /* <DEDUP_REMOVED lines=13> */
.L_x_71:
[----:B------:R-:W-:Y:S05]  /*3b10*/  BSYNC B1 ;  /* 0x0000000000017941 */ /* 0x000fea0003800000 */
.L_x_70:
        /* <DEDUP_REMOVED lines=13> */
.L_x_73:
[----:B------:R-:W-:Y:S05]  /*3bf0*/  BSYNC B1 ;  /* 0x0000000000017941 */ /* 0x000fea0003800000 */
.L_x_72:
        /* <DEDUP_REMOVED lines=12> */
.L_x_75:
[----:B------:R-:W-:Y:S05]  /*3cc0*/  BSYNC B1 ;  /* 0x0000000000017941 */ /* 0x000fea0003800000 */
.L_x_74:
        /* <DEDUP_REMOVED lines=12> */
.L_x_77:
[----:B------:R-:W-:Y:S05]  /*3d90*/  BSYNC B1 ;  /* 0x0000000000017941 */ /* 0x000fea0003800000 */
.L_x_76:
        /* <DEDUP_REMOVED lines=13> */
.L_x_79:
[----:B------:R-:W-:Y:S05]  /*3e70*/  BSYNC B1 ;  /* 0x0000000000017941 */ /* 0x000fea0003800000 */
.L_x_78:
        /* <DEDUP_REMOVED lines=13> */
.L_x_81:
[----:B------:R-:W-:Y:S05]  /*3f50*/  BSYNC B1 ;  /* 0x0000000000017941 */ /* 0x000fea0003800000 */
.L_x_80:
        /* <DEDUP_REMOVED lines=12> */
.L_x_83:
[----:B------:R-:W-:Y:S05]  /*4020*/  BSYNC B1 ;  /* 0x0000000000017941 */ /* 0x000fea0003800000 */
.L_x_82:
        /* <DEDUP_REMOVED lines=12> */
.L_x_85:
[----:B------:R-:W-:Y:S05]  /*40f0*/  BSYNC B1 ;  /* 0x0000000000017941 */ /* 0x000fea0003800000 */
.L_x_84:
        /* <DEDUP_REMOVED lines=13> */
.L_x_87:
[----:B------:R-:W-:Y:S05]  /*41d0*/  BSYNC B1 ;  /* 0x0000000000017941 */ /* 0x000fea0003800000 */
.L_x_86:
        /* <DEDUP_REMOVED lines=13> */
.L_x_89:
[----:B------:R-:W-:Y:S05]  /*42b0*/  BSYNC B1 ;  /* 0x0000000000017941 */ /* 0x000fea0003800000 */
.L_x_88:
        /* <DEDUP_REMOVED lines=12> */
.L_x_91:
[----:B------:R-:W-:Y:S05]  /*4380*/  BSYNC B1 ;  /* 0x0000000000017941 */ /* 0x000fea0003800000 */
.L_x_90:
        /* <DEDUP_REMOVED lines=12> */
.L_x_93:
[----:B------:R-:W-:Y:S05]  /*4450*/  BSYNC B1 ;  /* 0x0000000000017941 */ /* 0x000fea0003800000 */
.L_x_92:
        /* <DEDUP_REMOVED lines=13> */
.L_x_95:
[----:B------:R-:W-:Y:S05]  /*4530*/  BSYNC B1 ;  /* 0x0000000000017941 */ /* 0x000fea0003800000 */
.L_x_94:
[----:B-----5:R-:W-:Y:S01]  /*4540*/  LOP3.LUT R25, R25, 0xff, RZ, 0xc0, !PT ;  /* 0x000000ff19197812 */ /* 0x020fe200078ec0ff */
[----:B------:R-:W-:Y:S01]  /*4550*/  BSSY B1, `(.L_x_96) ;  /* 0x000000c000017945 */ /* 0x000fe20003800000 */
[----:B------:R-:W-:Y:S02]  /*4560*/  ISETP.GE.AND P1, PT, R24, 0x3a, PT ;  /* 0x0000003a1800780c */ /* 0x000fe40003f26270 */
[----:B------:R-:W-:Y:S02]  /*4570*/  F2FP.F16.E4M3.UNPACK_B R25, R25 ;  /* 0x00000019ff19723e */ /* 0x000fe400020006ff */
[----:B------:R-:W-:Y:S02]  /*4580*/  ISETP.LT.OR P3, PT, R6, 0x1, !P1 ;  /* 0x000000010600780c */ /* 0x000fe40004f61670 */
[----:B------:R-:W-:Y:S01]  /*4590*/  PRMT R24, RZ, 0x7610, R24 ;  /* 0x00007610ff187816 */ /* 0x000fe20000000018 */
[----:B------:R-:W-:-:S05]  /*45a0*/  HADD2.F32 R26, -RZ, R25.H0_H0 ;  /* 0x20000019ff1a7230 */ /* 0x000fca0000004100 */
[----:B------:R-:W-:-:S04]  /*45b0*/  FMUL R26, R26, R13 ;  /* 0x0000000d1a1a7220 */ /* 0x000fc80000400000 */
[----:B------:R-:W-:-:S05]  /*45c0*/  FFMA R26, R57, R12, R26 ;  /* 0x0000000c391a7223 */ /* 0x000fca000000001a */
[----:B------:R-:W-:-:S05]  /*45d0*/  F2FP.SATFINITE.E4M3.F32.PACK_AB_MERGE_C R25, RZ, R26, RZ ;  /* 0x0000001aff19723e */ /* 0x000fca00048070ff */
[----:B------:R0:W-:Y:S01]  /*45e0*/  @!P2 STG.E.U8 desc[UR20][R14.64+0x38], R25 ;  /* 0x000038190e00a986 */ /* 0x0001e2000c101114 */
[----:B------:R-:W-:Y:S05]  /*45f0*/  @P3 BRA `(.L_x_97) ;  /* 0x0000000000043947 */ /* 0x000fea0003800000 */
[----:B------:R0:W5:Y:S02]  /*4600*/  LDG.E.U8 R24, desc[UR20][R4.64+0x39] ;  /* 0x0000391404187981 */ /* 0x000164000c1e1100 */
.L_x_97:
[----:B------:R-:W-:Y:S05]  /*4610*/  BSYNC B1 ;  /* 0x0000000000017941 */ /* 0x000fea0003800000 */
.L_x_96:
[----:B-----5:R-:W-:Y:S01]  /*4620*/  LOP3.LUT R24, R24, 0xff, RZ, 0xc0, !PT ;  /* 0x000000ff18187812 */ /* 0x020fe200078ec0ff */
[----:B------:R-:W-:Y:S01]  /*4630*/  BSSY B1, `(.L_x_98) ;  /* 0x000000b000017945 */ /* 0x000fe20003800000 */
[----:B------:R-:W-:Y:S02]  /*4640*/  ISETP.LT.OR P0, PT, R6, 0x9, !P0 ;  /* 0x000000090600780c */ /* 0x000fe40004701670 */
[----:B------:R-:W-:Y:S02]  /*4650*/  F2FP.F16.E4M3.UNPACK_B R24, R24 ;  /* 0x00000018ff18723e */ /* 0x000fe400020006ff */
[----:B0-2---:R-:W-:-:S03]  /*4660*/  PRMT R4, RZ, 0x7610, R4 ;  /* 0x00007610ff047816 */ /* 0x005fc60000000004 */
[----:B------:R-:W-:-:S05]  /*4670*/  HADD2.F32 R24, -RZ, R24.H0_H0 ;  /* 0x20000018ff187230 */ /* 0x000fca0000004100 */
[----:B------:R-:W-:-:S04]  /*4680*/  FMUL R5, R24, R13 ;  /* 0x0000000d18057220 */ /* 0x000fc80000400000 */
[----:B------:R-:W-:-:S05]  /*4690*/  FFMA R5, R56, R12, R5 ;  /* 0x0000000c38057223 */ /* 0x000fca0000000005 */
[----:B------:R-:W-:-:S05]  /*46a0*/  F2FP.SATFINITE.E4M3.F32.PACK_AB_MERGE_C R5, RZ, R5, RZ ;  /* 0x00000005ff05723e */ /* 0x000fca00048070ff */
[----:B------:R0:W-:Y:S01]  /*46b0*/  @!P3 STG.E.U8 desc[UR20][R14.64+0x39], R5 ;  /* 0x000039050e00b986 */ /* 0x0001e2000c101114 */
[----:B------:R-:W-:Y:S05]  /*46c0*/  @P0 BRA `(.L_x_99) ;  /* 0x0000000000040947 */ /* 0x000fea0003800000 */
[----:B------:R2:W5:Y:S02]  /*46d0*/  LDG.E.U8 R4, desc[UR20][R20.64+0x38] ;  /* 0x0000381414047981 */ /* 0x000564000c1e1100 */
.L_x_99:
[----:B------:R-:W-:Y:S05]  /*46e0*/  BSYNC B1 ;  /* 0x0000000000017941 */ /* 0x000fea0003800000 */
.L_x_98:
[----:B-----5:R-:W-:Y:S01]  /*46f0*/  LOP3.LUT R4, R4, 0xff, RZ, 0xc0, !PT ;  /* 0x000000ff04047812 */ /* 0x020fe200078ec0ff */
[----:B------:R-:W-:Y:S01]  /*4700*/  BSSY B1, `(.L_x_100) ;  /* 0x000000b000017945 */ /* 0x000fe20003800000 */
[----:B------:R-:W-:Y:S02]  /*4710*/  ISETP.LT.OR P1, PT, R6, 0x9, !P1 ;  /* 0x000000090600780c */ /* 0x000fe40004f21670 */
[----:B------:R-:W-:-:S05]  /*4720*/  F2FP.F16.E4M3.UNPACK_B R4, R4 ;  /* 0x00000004ff04723e */ /* 0x000fca00020006ff */
[----:B------:R-:W-:-:S05]  /*4730*/  HADD2.F32 R4, -RZ, R4.H0_H0 ;  /* 0x20000004ff047230 */ /* 0x000fca0000004100 */
[----:B------:R-:W-:-:S04]  /*4740*/  FMUL R4, R4, R13 ;  /* 0x0000000d04047220 */ /* 0x000fc80000400000 */
[----:B------:R-:W-:-:S05]  /*4750*/  FFMA R4, R23, R12, R4 ;  /* 0x0000000c17047223 */ /* 0x000fca0000000004 */
[----:B0-----:R-:W-:Y:S02]  /*4760*/  F2FP.SATFINITE.E4M3.F32.PACK_AB_MERGE_C R5, RZ, R4, RZ ;  /* 0x00000004ff05723e */ /* 0x001fe400048070ff */
[----:B------:R-:W-:-:S03]  /*4770*/  PRMT R4, RZ, 0x7610, R4 ;  /* 0x00007610ff047816 */ /* 0x000fc60000000004 */
[----:B------:R0:W-:Y:S01]  /*4780*/  @!P0 STG.E.U8 desc[UR20][R16.64+0x38], R5 ;  /* 0x0000380510008986 */ /* 0x0001e2000c101114 */
[----:B------:R-:W-:Y:S05]  /*4790*/  @P1 BRA `(.L_x_101) ;  /* 0x0000000000041947 */ /* 0x000fea0003800000 */
[----:B------:R0:W5:Y:S02]  /*47a0*/  LDG.E.U8 R4, desc[UR20][R20.64+0x39] ;  /* 0x0000391414047981 */ /* 0x000164000c1e1100 */
.L_x_101:
[----:B------:R-:W-:Y:S05]  /*47b0*/  BSYNC B1 ;  /* 0x0000000000017941 */ /* 0x000fea0003800000 */
.L_x_100:
[----:B------:R-:W-:Y:S05]  /*47c0*/  @P1 BRA `(.L_x_102) ;  /* 0x0000000800601947 */ /* 0x000fea0003800000 */
[----:B-----5:R-:W-:-:S04]  /*47d0*/  LOP3.LUT R4, R4, 0xff, RZ, 0xc0, !PT ;  /* 0x000000ff04047812 */ /* 0x020fc800078ec0ff */
[----:B------:R-:W-:-:S05]  /*47e0*/  F2FP.F16.E4M3.UNPACK_B R4, R4 ;  /* 0x00000004ff04723e */ /* 0x000fca00020006ff */
[----:B------:R-:W-:-:S05]  /*47f0*/  HADD2.F32 R4, -RZ, R4.H0_H0 ;  /* 0x20000004ff047230 */ /* 0x000fca0000004100 */
[----:B0-----:R-:W-:-:S04]  /*4800*/  FMUL R5, R4, R13 ;  /* 0x0000000d04057220 */ /* 0x001fc80000400000 */
[----:B------:R-:W-:-:S05]  /*4810*/  FFMA R5, R22, R12, R5 ;  /* 0x0000000c16057223 */ /* 0x000fca0000000005 */
[----:B------:R-:W-:-:S05]  /*4820*/  F2FP.SATFINITE.E4M3.F32.PACK_AB_MERGE_C R5, RZ, R5, RZ ;  /* 0x00000005ff05723e */ /* 0x000fca00048070ff */
[----:B------:R0:W-:Y:S01]  /*4830*/  STG.E.U8 desc[UR20][R16.64+0x39], R5 ;  /* 0x0000390510007986 */ /* 0x0001e2000c101114 */
[----:B------:R-:W-:Y:S05]  /*4840*/  BRA `(.L_x_102) ;  /* 0x0000000800407947 */ /* 0x000fea0003800000 */
.L_x_37:
[C---:B------:R-:W-:Y:S01]  /*4850*/  ISETP.GE.AND P3, PT, R24.reuse, 0x1, PT ;  /* 0x000000011800780c */ /* 0x040fe20003f66270 */
[-C--:B------:R-:W-:Y:S01]  /*4860*/  FMUL R85, R85, R12.reuse ;  /* 0x0000000c55557220 */ /* 0x080fe20000400000 */
[----:B------:R-:W-:Y:S01]  /*4870*/  ISETP.GE.AND P0, PT, R24, 0x2, PT ;  /* 0x000000021800780c */ /* 0x000fe20003f06270 */
[-C--:B------:R-:W-:Y:S01]  /*4880*/  FMUL R84, R84, R12.reuse ;  /* 0x0000000c54547220 */ /* 0x080fe20000400000 */
[C---:B------:R-:W-:Y:S01]  /*4890*/  ISETP.LT.OR P1, PT, R6.reuse, 0x1, !P3 ;  /* 0x000000010600780c */ /* 0x040fe20005f21670 */
[-C--:B------:R-:W-:Y:S01]  /*48a0*/  FMUL R83, R83, R12.reuse ;  /* 0x0000000c53537220 */ /* 0x080fe20000400000 */
[----:B------:R-:W-:Y:S01]  /*48b0*/  ISETP.LT.OR P2, PT, R6, 0x1, !P0 ;  /* 0x000000010600780c */ /* 0x000fe20004741670 */
[-C--:B------:R-:W-:Y:S01]  /*48c0*/  FMUL R82, R82, R12.reuse ;  /* 0x0000000c52527220 */ /* 0x080fe20000400000 */
[----:B------:R-:W-:Y:S01]  /*48d0*/  ISETP.LT.OR P3, PT, R6, 0x9, !P3 ;  /* 0x000000090600780c */ /* 0x000fe20005f61670 */
[-C--:B------:R-:W-:Y:S01]  /*48e0*/  FMUL R81, R81, R12.reuse ;  /* 0x0000000c51517220 */ /* 0x080fe20000400000 */
[----:B------:R-:W-:Y:S01]  /*48f0*/  F2FP.SATFINITE.E4M3.F32.PACK_AB_MERGE_C R85, RZ, R85, RZ ;  /* 0x00000055ff55723e */ /* 0x000fe200048070ff */
[----:B------:R-:W-:Y:S01]  /*4900*/  FMUL R80, R80, R12 ;  /* 0x0000000c50507220 */ /* 0x000fe20000400000 */
[----:B------:R-:W-:Y:S01]  /*4910*/  F2FP.SATFINITE.E4M3.F32.PACK_AB_MERGE_C R5, RZ, R84, RZ ;  /* 0x00000054ff05723e */ /* 0x000fe200048070ff */
[-C--:B------:R-:W-:Y:S01]  /*4920*/  FMUL R79, R79, R12.reuse ;  /* 0x0000000c4f4f7220 */ /* 0x080fe20000400000 */
[----:B------:R-:W-:Y:S01]  /*4930*/  F2FP.SATFINITE.E4M3.F32.PACK_AB_MERGE_C R83, RZ, R83, RZ ;  /* 0x00000053ff53723e */ /* 0x000fe200048070ff */
[-C--:B------:R-:W-:Y:S01]  /*4940*/  FMUL R78, R78, R12.reuse ;  /* 0x0000000c4e4e7220 */ /* 0x080fe20000400000 */
[----:B------:R-:W-:Y:S01]  /*4950*/  ISETP.LT.OR P0, PT, R6, 0x9, !P0 ;  /* 0x000000090600780c */ /* 0x000fe20004701670 */
[----:B------:R-:W-:Y:S01]  /*4960*/  @!P1 STG.E.U8 desc[UR20][R14.64], R85 ;  /* 0x000000550e009986 */ /* 0x000fe2000c101114 */
[C---:B------:R-:W-:Y:S01]  /*4970*/  ISETP.GE.AND P1, PT, R24.reuse, 0x9, PT ;  /* 0x000000091800780c */ /* 0x040fe20003f26270 */
[-C--:B------:R-:W-:Y:S01]  /*4980*/  FMUL R77, R77, R12.reuse ;  /* 0x0000000c4d4d7220 */ /* 0x080fe20000400000 */
[----:B------:R-:W-:Y:S01]  /*4990*/  F2FP.SATFINITE.E4M3.F32.PACK_AB_MERGE_C R81, RZ, R81, RZ ;  /* 0x00000051ff51723e */ /* 0x000fe200048070ff */
[----:B------:R0:W-:Y:S01]  /*49a0*/  @!P2 STG.E.U8 desc[UR20][R14.64+0x1], R5 ;  /* 0x000001050e00a986 */ /* 0x0001e2000c101114 */
[----:B------:R-:W-:Y:S01]  /*49b0*/  ISETP.GE.AND P2, PT, R24, 0xa, PT ;  /* 0x0000000a1800780c */ /* 0x000fe20003f46270 */
[----:B------:R-:W-:Y:S01]  /*49c0*/  FMUL R76, R76, R12 ;  /* 0x0000000c4c4c7220 */ /* 0x000fe20000400000 */
[----:B------:R-:W-:Y:S01]  /*49d0*/  F2FP.SATFINITE.E4M3.F32.PACK_AB_MERGE_C R21, RZ, R80, RZ ;  /* 0x00000050ff15723e */ /* 0x000fe200048070ff */
[----:B------:R-:W-:Y:S01]  /*49e0*/  @!P3 STG.E.U8 desc[UR20][R16.64], R83 ;  /* 0x000000531000b986 */ /* 0x000fe2000c101114 */
[----:B------:R-:W-:Y:S01]  /*49f0*/  ISETP.LT.OR P3, PT, R6, 0x1, !P1 ;  /* 0x000000010600780c */ /* 0x000fe20004f61670 */
[-C--:B------:R-:W-:Y:S01]  /*4a00*/  FMUL R74, R74, R12.reuse ;  /* 0x0000000c4a4a7220 */ /* 0x080fe20000400000 */
[C---:B------:R-:W-:Y:S01]  /*4a10*/  ISETP.LT.OR P5, PT, R6.reuse, 0x1, !P2 ;  /* 0x000000010600780c */ /* 0x040fe200057a1670 */
[-C--:B------:R-:W-:Y:S01]  /*4a20*/  FMUL R75, R75, R12.reuse ;  /* 0x0000000c4b4b7220 */ /* 0x080fe20000400000 */
[----:B------:R-:W-:Y:S01]  /*4a30*/  ISETP.LT.OR P1, PT, R6, 0x9, !P1 ;  /* 0x000000090600780c */ /* 0x000fe20004f21670 */
[-C--:B------:R-:W-:Y:S01]  /*4a40*/  FMUL R73, R73, R12.reuse ;  /* 0x0000000c49497220 */ /* 0x080fe20000400000 */
[----:B------:R-:W-:Y:S01]  /*4a50*/  F2FP.SATFINITE.E4M3.F32.PACK_AB_MERGE_C R79, RZ, R79, RZ ;  /* 0x0000004fff4f723e */ /* 0x000fe200048070ff */
[----:B------:R-:W-:Y:S01]  /*4a60*/  FMUL R72, R72, R12 ;  /* 0x0000000c48487220 */ /* 0x000fe20000400000 */
[----:B0-----:R-:W-:Y:S01]  /*4a70*/  F2FP.SATFINITE.E4M3.F32.PACK_AB_MERGE_C R5, RZ, R82, RZ ;  /* 0x00000052ff05723e */ /* 0x001fe200048070ff */
[-C--:B------:R-:W-:Y:S01]  /*4a80*/  FMUL R70, R70, R12.reuse ;  /* 0x0000000c46467220 */ /* 0x080fe20000400000 */
[----:B------:R-:W-:Y:S01]  /*4a90*/  ISETP.LT.OR P2, PT, R6, 0x9, !P2 ;  /* 0x000000090600780c */ /* 0x000fe20005741670 */
[----:B------:R-:W-:Y:S01]  /*4aa0*/  FMUL R71, R71, R12 ;  /* 0x0000000c47477220 */ /* 0x000fe20000400000 */
[----:B------:R-:W-:Y:S01]  /*4ab0*/  F2FP.SATFINITE.E4M3.F32.PACK_AB_MERGE_C R25, RZ, R78, RZ ;  /* 0x0000004eff19723e */ /* 0x000fe200048070ff */
[----:B------:R0:W-:Y:S01]  /*4ac0*/  @!P0 STG.E.U8 desc[UR20][R16.64+0x1], R5 ;  /* 0x0000010510008986 */ /* 0x0001e2000c101114 */
[C---:B------:R-:W-:Y:S01]  /*4ad0*/  ISETP.GE.AND P0, PT, R24.reuse, 0x11, PT ;  /* 0x000000111800780c */ /* 0x040fe20003f06270 */
[-C--:B------:R-:W-:Y:S01]  /*4ae0*/  FMUL R69, R69, R12.reuse ;  /* 0x0000000c45457220 */ /* 0x080fe20000400000 */
[----:B------:R-:W-:Y:S01]  /*4af0*/  F2FP.SATFINITE.E4M3.F32.PACK_AB_MERGE_C R77, RZ, R77, RZ ;  /* 0x0000004dff4d723e */ /* 0x000fe200048070ff */
[----:B------:R-:W-:Y:S01]  /*4b00*/  @!P3 STG.E.U8 desc[UR20][R14.64+0x8], R81 ;  /* 0x000008510e00b986 */ /* 0x000fe2000c101114 */
[----:B------:R-:W-:Y:S01]  /*4b10*/  ISETP.GE.AND P3, PT, R24, 0x12, PT ;  /* 0x000000121800780c */ /* 0x000fe20003f66270 */
[-C--:B------:R-:W-:Y:S01]  /*4b20*/  FMUL R68, R68, R12.reuse ;  /* 0x0000000c44447220 */ /* 0x080fe20000400000 */
[----:B------:R-:W-:Y:S01]  /*4b30*/  F2FP.SATFINITE.E4M3.F32.PACK_AB_MERGE_C R75, RZ, R75, RZ ;  /* 0x0000004bff4b723e */ /* 0x000fe200048070ff */
[----:B------:R1:W-:Y:S01]  /*4b40*/  @!P5 STG.E.U8 desc[UR20][R14.64+0x9], R21 ;  /* 0x000009150e00d986 */ /* 0x0003e2000c101114 */
[C---:B------:R-:W-:Y:S01]  /*4b50*/  ISETP.LT.OR P5, PT, R6.reuse, 0x1, !P3 ;  /* 0x000000010600780c */ /* 0x040fe20005fa1670 */
[-C--:B------:R-:W-:Y:S01]  /*4b60*/  FMUL R67, R67, R12.reuse ;  /* 0x0000000c43437220 */ /* 0x080fe20000400000 */
[C---:B------:R-:W-:Y:S01]  /*4b70*/  ISETP.LT.OR P3, PT, R6.reuse, 0x9, !P3 ;  /* 0x000000090600780c */ /* 0x040fe20005f61670 */
[----:B------:R-:W-:Y:S01]  /*4b80*/  @!P1 STG.E.U8 desc[UR20][R16.64+0x8], R79 ;  /* 0x0000084f10009986 */ /* 0x000fe2000c101114 */
[----:B------:R-:W-:Y:S01]  /*4b90*/  ISETP.LT.OR P1, PT, R6, 0x1, !P0 ;  /* 0x000000010600780c */ /* 0x000fe20004721670 */
[----:B------:R-:W-:Y:S01]  /*4ba0*/  FMUL R66, R66, R12 ;  /* 0x0000000c42427220 */ /* 0x000fe20000400000 */
[----:B0-----:R-:W-:Y:S01]  /*4bb0*/  F2FP.SATFINITE.E4M3.F32.PACK_AB_MERGE_C R5, RZ, R76, RZ ;  /* 0x0000004cff05723e */ /* 0x001fe200048070ff */
[----:B------:R-:W-:Y:S01]  /*4bc0*/  @!P2 STG.E.U8 desc[UR20][R16.64+0x9], R25 ;  /* 0x000009191000a986 */ /* 0x000fe2000c101114 */
[----:B------:R-:W-:Y:S01]  /*4bd0*/  ISETP.GE.AND P2, PT, R24, 0x19, PT ;  /* 0x000000191800780c */ /* 0x000fe20003f46270 */
[-C--:B------:R-:W-:Y:S01]  /*4be0*/  FMUL R65, R65, R12.reuse ;  /* 0x0000000c41417220 */ /* 0x080fe20000400000 */
[----:B------:R-:W-:Y:S01]  /*4bf0*/  ISETP.LT.OR P0, PT, R6, 0x9, !P0 ;  /* 0x000000090600780c */ /* 0x000fe20004701670 */
[----:B------:R-:W-:Y:S01]  /*4c00*/  FMUL R64, R64, R12 ;  /* 0x0000000c40407220 */ /* 0x000fe20000400000 */
[----:B------:R-:W-:Y:S01]  /*4c10*/  ISETP.LT.OR P6, PT, R6, 0x1, !P2 ;  /* 0x000000010600780c */ /* 0x000fe200057c1670 */
[----:B------:R0:W-:Y:S01]  /*4c20*/  @!P5 STG.E.U8 desc[UR20][R14.64+0x11], R5 ;  /* 0x000011050e00d986 */ /* 0x0001e2000c101114 */
[----:B-1----:R-:W-:Y:S01]  /*4c30*/  F2FP.SATFINITE.E4M3.F32.PACK_AB_MERGE_C R21, RZ, R74, RZ ;  /* 0x0000004aff15723e */ /* 0x002fe200048070ff */
[-C--:B------:R-:W-:Y:S01]  /*4c40*/  FMUL R62, R62, R12.reuse ;  /* 0x0000000c3e3e7220 */ /* 0x080fe20000400000 */
[----:B------:R-:W-:Y:S01]  /*4c50*/  F2FP.SATFINITE.E4M3.F32.PACK_AB_MERGE_C R73, RZ, R73, RZ ;  /* 0x00000049ff49723e */ /* 0x000fe200048070ff */
[----:B------:R-:W-:Y:S01]  /*4c60*/  @!P1 STG.E.U8 desc[UR20][R14.64+0x10], R77 ;  /* 0x0000104d0e009986 */ /* 0x000fe2000c101114 */
[----:B------:R-:W-:Y:S01]  /*4c70*/  ISETP.GE.AND P1, PT, R24, 0x1a, PT ;  /* 0x0000001a1800780c */ /* 0x000fe20003f26270 */
[-C--:B------:R-:W-:Y:S01]  /*4c80*/  FMUL R63, R63, R12.reuse ;  /* 0x0000000c3f3f7220 */ /* 0x080fe20000400000 */
[C---:B------:R-:W-:Y:S01]  /*4c90*/  ISETP.LT.OR P2, PT, R6.reuse, 0x9, !P2 ;  /* 0x000000090600780c */ /* 0x040fe20005741670 */
[----:B------:R1:W-:Y:S01]  /*4ca0*/  @!P3 STG.E.U8 desc[UR20][R16.64+0x11], R21 ;  /* 0x000011151000b986 */ /* 0x0003e2000c101114 */
[C---:B------:R-:W-:Y:S01]  /*4cb0*/  ISETP.LT.OR P5, PT, R6.reuse, 0x1, !P1 ;  /* 0x000000010600780c */ /* 0x040fe20004fa1670 */
[----:B------:R-:W-:Y:S01]  /*4cc0*/  FMUL R61, R61, R12 ;  /* 0x0000000c3d3d7220 */ /* 0x000fe20000400000 */
[----:B------:R-:W-:Y:S01]  /*4cd0*/  ISETP.LT.OR P3, PT, R6, 0x9, !P1 ;  /* 0x000000090600780c */ /* 0x000fe20004f61670 */
[----:B------:R-:W-:Y:S01]  /*4ce0*/  @!P0 STG.E.U8 desc[UR20][R16.64+0x10], R75 ;  /* 0x0000104b10008986 */ /* 0x000fe2000c101114 */
[----:B0-----:R-:W-:Y:S01]  /*4cf0*/  F2FP.SATFINITE.E4M3.F32.PACK_AB_MERGE_C R5, RZ, R72, RZ ;  /* 0x00000048ff05723e */ /* 0x001fe200048070ff */
[-C--:B------:R-:W-:Y:S01]  /*4d00*/  FMUL R60, R60, R12.reuse ;  /* 0x0000000c3c3c7220 */ /* 0x080fe20000400000 */
[C---:B------:R-:W-:Y:S01]  /*4d10*/  ISETP.GE.AND P0, PT, R24.reuse, 0x21, PT ;  /* 0x000000211800780c */ /* 0x040fe20003f06270 */
[----:B------:R-:W-:Y:S01]  /*4d20*/  @!P6 STG.E.U8 desc[UR20][R14.64+0x18], R73 ;  /* 0x000018490e00e986 */ /* 0x000fe2000c101114 */
[----:B------:R-:W-:Y:S01]  /*4d30*/  ISETP.GE.AND P1, PT, R24, 0x22, PT ;  /* 0x000000221800780c */ /* 0x000fe20003f26270 */
[-C--:B------:R-:W-:Y:S01]  /*4d40*/  FMUL R59, R59, R12.reuse ;  /* 0x0000000c3b3b7220 */ /* 0x080fe20000400000 */
[----:B------:R-:W-:Y:S01]  /*4d50*/  ISETP.LT.OR P6, PT, R6, 0x1, !P0 ;  /* 0x000000010600780c */ /* 0x000fe200047c1670 */
[----:B------:R-:W-:Y:S01]  /*4d60*/  FMUL R58, R58, R12 ;  /* 0x0000000c3a3a7220 */ /* 0x000fe20000400000 */
[----:B-1----:R-:W-:Y:S01]  /*4d70*/  F2FP.SATFINITE.E4M3.F32.PACK_AB_MERGE_C R21, RZ, R70, RZ ;  /* 0x00000046ff15723e */ /* 0x002fe200048070ff */
[----:B------:R0:W-:Y:S01]  /*4d80*/  @!P5 STG.E.U8 desc[UR20][R14.64+0x19], R5 ;  /* 0x000019050e00d986 */ /* 0x0001e2000c101114 */
[----:B------:R-:W-:Y:S01]  /*4d90*/  ISETP.LT.OR P5, PT, R6, 0x1, !P1 ;  /* 0x000000010600780c */ /* 0x000fe20004fa1670 */
[-C--:B------:R-:W-:Y:S01]  /*4da0*/  FMUL R57, R57, R12.reuse ;  /* 0x0000000c39397220 */ /* 0x080fe20000400000 */
[----:B------:R-:W-:Y:S01]  /*4db0*/  F2FP.SATFINITE.E4M3.F32.PACK_AB_MERGE_C R71, RZ, R71, RZ ;  /* 0x00000047ff47723e */ /* 0x000fe200048070ff */
[----:B------:R1:W-:Y:S01]  /*4dc0*/  @!P3 STG.E.U8 desc[UR20][R16.64+0x19], R21 ;  /* 0x000019151000b986 */ /* 0x0003e2000c101114 */
[----:B------:R-:W-:Y:S01]  /*4dd0*/  F2FP.SATFINITE.E4M3.F32.PACK_AB_MERGE_C R69, RZ, R69, RZ ;  /* 0x00000045ff45723e */ /* 0x000fe200048070ff */
[----:B------:R-:W-:Y:S01]  /*4de0*/  FMUL R56, R56, R12 ;  /* 0x0000000c38387220 */ /* 0x000fe20000400000 */
[----:B------:R-:W-:Y:S01]  /*4df0*/  F2FP.SATFINITE.E4M3.F32.PACK_AB_MERGE_C R25, RZ, R68, RZ ;  /* 0x00000044ff19723e */ /* 0x000fe200048070ff */
[----:B------:R-:W-:Y:S01]  /*4e00*/  @!P2 STG.E.U8 desc[UR20][R16.64+0x18], R71 ;  /* 0x000018471000a986 */ /* 0x000fe2000c101114 */
[----:B------:R-:W-:Y:S01]  /*4e10*/  ISETP.LT.OR P3, PT, R6, 0x9, !P1 ;  /* 0x000000090600780c */ /* 0x000fe20004f61670 */
[-C--:B------:R-:W-:Y:S01]  /*4e20*/  FMUL R23, R23, R12.reuse ;  /* 0x0000000c17177220 */ /* 0x080fe20000400000 */
[----:B------:R-:W-:Y:S01]  /*4e30*/  ISETP.GE.AND P2, PT, R24, 0x29, PT ;  /* 0x000000291800780c */ /* 0x000fe20003f46270 */
[----:B------:R-:W-:Y:S01]  /*4e40*/  @!P6 STG.E.U8 desc[UR20][R14.64+0x20], R69 ;  /* 0x000020450e00e986 */ /* 0x000fe2000c101114 */
[----:B------:R-:W-:Y:S01]  /*4e50*/  ISETP.LT.OR P0, PT, R6, 0x9, !P0 ;  /* 0x000000090600780c */ /* 0x000fe20004701670 */
[----:B------:R-:W-:Y:S01]  /*4e60*/  FMUL R22, R22, R12 ;  /* 0x0000000c16167220 */ /* 0x000fe20000400000 */
[----:B------:R-:W-:Y:S01]  /*4e70*/  ISETP.GE.AND P1, PT, R24, 0x2a, PT ;  /* 0x0000002a1800780c */ /* 0x000fe20003f26270 */
[----:B------:R-:W-:Y:S01]  /*4e80*/  @!P5 STG.E.U8 desc[UR20][R14.64+0x21], R25 ;  /* 0x000021190e00d986 */ /* 0x000fe2000c101114 */
[----:B------:R-:W-:-:S02]  /*4e90*/  ISETP.LT.OR P6, PT, R6, 0x1, !P2 ;  /* 0x000000010600780c */ /* 0x000fc400057c1670 */
[C---:B------:R-:W-:Y:S02]  /*4ea0*/  ISETP.LT.OR P5, PT, R6.reuse, 0x1, !P1 ;  /* 0x000000010600780c */ /* 0x040fe40004fa1670 */
[----:B------:R-:W-:Y:S02]  /*4eb0*/  F2FP.SATFINITE.E4M3.F32.PACK_AB_MERGE_C R67, RZ, R67, RZ ;  /* 0x00000043ff43723e */ /* 0x000fe400048070ff */
[----:B0-----:R-:W-:Y:S02]  /*4ec0*/  F2FP.SATFINITE.E4M3.F32.PACK_AB_MERGE_C R5, RZ, R66, RZ ;  /* 0x00000042ff05723e */ /* 0x001fe400048070ff */
[----:B------:R-:W-:Y:S01]  /*4ed0*/  F2FP.SATFINITE.E4M3.F32.PACK_AB_MERGE_C R65, RZ, R65, RZ ;  /* 0x00000041ff41723e */ /* 0x000fe200048070ff */
[----:B------:R-:W-:Y:S01]  /*4ee0*/  @!P0 STG.E.U8 desc[UR20][R16.64+0x20], R67 ;  /* 0x0000204310008986 */ /* 0x000fe2000c101114 */
[----:B-1----:R-:W-:Y:S02]  /*4ef0*/  F2FP.SATFINITE.E4M3.F32.PACK_AB_MERGE_C R21, RZ, R64, RZ ;  /* 0x00000040ff15723e */ /* 0x002fe400048070ff */
[C---:B------:R-:W-:Y:S01]  /*4f00*/  ISETP.LT.OR P1, PT, R6.reuse, 0x9, !P1 ;  /* 0x000000090600780c */ /* 0x040fe20004f21670 */
[----:B------:R0:W-:Y:S01]  /*4f10*/  @!P3 STG.E.U8 desc[UR20][R16.64+0x21], R5 ;  /* 0x000021051000b986 */ /* 0x0001e2000c101114 */
[----:B------:R-:W-:-:S02]  /*4f20*/  ISETP.LT.OR P2, PT, R6, 0x9, !P2 ;  /* 0x000000090600780c */ /* 0x000fc40005741670 */
[C---:B------:R-:W-:Y:S01]  /*4f30*/  ISETP.GE.AND P3, PT, R24.reuse, 0x31, PT ;  /* 0x000000311800780c */ /* 0x040fe20003f66270 */
[----:B------:R-:W-:Y:S01]  /*4f40*/  @!P6 STG.E.U8 desc[UR20][R14.64+0x28], R65 ;  /* 0x000028410e00e986 */ /* 0x000fe2000c101114 */
[----:B------:R-:W-:Y:S02]  /*4f50*/  ISETP.GE.AND P0, PT, R24, 0x32, PT ;  /* 0x000000321800780c */ /* 0x000fe40003f06270 */
[----:B------:R-:W-:Y:S01]  /*4f60*/  F2FP.SATFINITE.E4M3.F32.PACK_AB_MERGE_C R63, RZ, R63, RZ ;  /* 0x0000003fff3f723e */ /* 0x000fe200048070ff */
[----:B------:R1:W-:Y:S01]  /*4f70*/  @!P5 STG.E.U8 desc[UR20][R14.64+0x29], R21 ;  /* 0x000029150e00d986 */ /* 0x0003e2000c101114 */
[C---:B------:R-:W-:Y:S02]  /*4f80*/  ISETP.LT.OR P5, PT, R6.reuse, 0x1, !P3 ;  /* 0x000000010600780c */ /* 0x040fe40005fa1670 */
[----:B------:R-:W-:Y:S02]  /*4f90*/  ISETP.LT.OR P6, PT, R6, 0x1, !P0 ;  /* 0x000000010600780c */ /* 0x000fe400047c1670 */
[----:B0-----:R-:W-:Y:S01]  /*4fa0*/  F2FP.SATFINITE.E4M3.F32.PACK_AB_MERGE_C R5, RZ, R62, RZ ;  /* 0x0000003eff05723e */ /* 0x001fe200048070ff */
[----:B------:R-:W-:Y:S01]  /*4fb0*/  @!P2 STG.E.U8 desc[UR20][R16.64+0x28], R63 ;  /* 0x0000283f1000a986 */ /* 0x000fe2000c101114 */
[----:B------:R-:W-:-:S02]  /*4fc0*/  F2FP.SATFINITE.E4M3.F32.PACK_AB_MERGE_C R61, RZ, R61, RZ ;  /* 0x0000003dff3d723e */ /* 0x000fc400048070ff */
[----:B------:R-:W-:Y:S01]  /*4fd0*/  ISETP.GE.AND P2, PT, R24, 0x3a, PT ;  /* 0x0000003a1800780c */ /* 0x000fe20003f46270 */
[----:B------:R0:W-:Y:S01]  /*4fe0*/  @!P1 STG.E.U8 desc[UR20][R16.64+0x29], R5 ;  /* 0x0000290510009986 */ /* 0x0001e2000c101114 */
[----:B------:R-:W-:Y:S02]  /*4ff0*/  ISETP.LT.OR P1, PT, R6, 0x9, !P3 ;  /* 0x000000090600780c */ /* 0x000fe40005f21670 */
[----:B-1----:R-:W-:Y:S01]  /*5000*/  F2FP.SATFINITE.E4M3.F32.PACK_AB_MERGE_C R21, RZ, R60, RZ ;  /* 0x0000003cff15723e */ /* 0x002fe200048070ff */
[----:B------:R-:W-:Y:S01]  /*5010*/  @!P5 STG.E.U8 desc[UR20][R14.64+0x30], R61 ;  /* 0x0000303d0e00d986 */ /* 0x000fe2000c101114 */
[----:B------:R-:W-:Y:S02]  /*5020*/  ISETP.GE.AND P3, PT, R24, 0x39, PT ;  /* 0x000000391800780c */ /* 0x000fe40003f66270 */
[C---:B------:R-:W-:Y:S01]  /*5030*/  ISETP.LT.OR P0, PT, R6.reuse, 0x9, !P0 ;  /* 0x000000090600780c */ /* 0x040fe20004701670 */
[----:B------:R1:W-:Y:S01]  /*5040*/  @!P6 STG.E.U8 desc[UR20][R14.64+0x31], R21 ;  /* 0x000031150e00e986 */ /* 0x0003e2000c101114 */
[----:B------:R-:W-:-:S02]  /*5050*/  ISETP.LT.OR P5, PT, R6, 0x1, !P3 ;  /* 0x000000010600780c */ /* 0x000fc40005fa1670 */
[C---:B------:R-:W-:Y:S02]  /*5060*/  ISETP.LT.OR P6, PT, R6.reuse, 0x1, !P2 ;  /* 0x000000010600780c */ /* 0x040fe400057c1670 */
[C---:B------:R-:W-:Y:S02]  /*5070*/  ISETP.LT.OR P3, PT, R6.reuse, 0x9, !P3 ;  /* 0x000000090600780c */ /* 0x040fe40005f61670 */
[----:B------:R-:W-:Y:S02]  /*5080*/  ISETP.LT.OR P2, PT, R6, 0x9, !P2 ;  /* 0x000000090600780c */ /* 0x000fe40005741670 */
[----:B------:R-:W-:Y:S02]  /*5090*/  F2FP.SATFINITE.E4M3.F32.PACK_AB_MERGE_C R59, RZ, R59, RZ ;  /* 0x0000003bff3b723e */ /* 0x000fe400048070ff */
[----:B0-----:R-:W-:Y:S02]  /*50a0*/  F2FP.SATFINITE.E4M3.F32.PACK_AB_MERGE_C R5, RZ, R58, RZ ;  /* 0x0000003aff05723e */ /* 0x001fe400048070ff */
[----:B------:R-:W-:Y:S01]  /*50b0*/  F2FP.SATFINITE.E4M3.F32.PACK_AB_MERGE_C R57, RZ, R57, RZ ;  /* 0x00000039ff39723e */ /* 0x000fe200048070ff */
[----:B------:R0:W-:Y:S01]  /*50c0*/  @!P1 STG.E.U8 desc[UR20][R16.64+0x30], R59 ;  /* 0x0000303b10009986 */ /* 0x0001e2000c101114 */
[----:B-1----:R-:W-:-:S02]  /*50d0*/  F2FP.SATFINITE.E4M3.F32.PACK_AB_MERGE_C R21, RZ, R56, RZ ;  /* 0x00000038ff15723e */ /* 0x002fc400048070ff */
[----:B------:R-:W-:Y:S01]  /*50e0*/  F2FP.SATFINITE.E4M3.F32.PACK_AB_MERGE_C R23, RZ, R23, RZ ;  /* 0x00000017ff17723e */ /* 0x000fe200048070ff */
[----:B------:R0:W-:Y:S01]  /*50f0*/  @!P0 STG.E.U8 desc[UR20][R16.64+0x31], R5 ;  /* 0x0000310510008986 */ /* 0x0001e2000c101114 */
[----:B------:R-:W-:-:S03]  /*5100*/  F2FP.SATFINITE.E4M3.F32.PACK_AB_MERGE_C R25, RZ, R22, RZ ;  /* 0x00000016ff19723e */ /* 0x000fc600048070ff */
[----:B------:R0:W-:Y:S04]  /*5110*/  @!P5 STG.E.U8 desc[UR20][R14.64+0x38], R57 ;  /* 0x000038390e00d986 */ /* 0x0001e8000c101114 */
[----:B------:R0:W-:Y:S04]  /*5120*/  @!P6 STG.E.U8 desc[UR20][R14.64+0x39], R21 ;  /* 0x000039150e00e986 */ /* 0x0001e8000c101114 */
[----:B------:R0:W-:Y:S04]  /*5130*/  @!P3 STG.E.U8 desc[UR20][R16.64+0x38], R23 ;  /* 0x000038171000b986 */ /* 0x0001e8000c101114 */
[----:B------:R0:W-:Y:S02]  /*5140*/  @!P2 STG.E.U8 desc[UR20][R16.64+0x39], R25 ;  /* 0x000039191000a986 */ /* 0x0001e4000c101114 */
.L_x_102:
[----:B------:R-:W-:Y:S05]  /*5150*/  BSYNC B0 ;  /* 0x0000000000007941 */ /* 0x000fea0003800000 */
.L_x_36:
[C---:B------:R-:W-:Y:S01]  /*5160*/  LEA R2, P0, R8.reuse, R2, 0x1 ;  /* 0x0000000208027211 */ /* 0x040fe200078008ff */
[----:B------:R-:W-:Y:S01]  /*5170*/  ULDC.64 UR6, c[0x0][0x650] ;  /* 0x0001940000067ab9 */ /* 0x000fe20000000a00 */
[----:B-----5:R-:W-:Y:S01]  /*5180*/  IMAD.U32 R4, RZ, RZ, UR12 ;  /* 0x0000000cff047e24 */ /* 0x020fe2000f8e00ff */
[----:B0-----:R-:W-:Y:S01]  /*5190*/  PRMT R14, RZ, 0x7610, R14 ;  /* 0x00007610ff0e7816 */ /* 0x001fe2000000000e */
[----:B------:R-:W-:Y:S01]  /*51a0*/  IMAD.MOV.U32 R6, RZ, RZ, -0x1 ;  /* 0xffffffffff067424 */ /* 0x000fe200078e00ff */
[----:B------:R-:W-:Y:S01]  /*51b0*/  LEA.HI.X R3, R8, R3, R0, 0x1, P0 ;  /* 0x0000000308037211 */ /* 0x000fe200000f0c00 */
[----:B------:R0:W-:Y:S01]  /*51c0*/  SYNCS.ARRIVE.TRANS64.A1T0 RZ, [R4+UR23], RZ ;  /* 0x000000ff04ff79a7 */ /* 0x0001e20008100017 */
[----:B------:R-:W-:Y:S01]  /*51d0*/  ISETP.GE.U32.AND P0, PT, R2, UR6, PT ;  /* 0x0000000602007c0c */ /* 0x000fe2000bf06070 */
[----:B------:R-:W-:-:S03]  /*51e0*/  IMAD.MOV.U32 R5, RZ, RZ, -0x1 ;  /* 0xffffffffff057424 */ /* 0x000fc600078e00ff */
[----:B------:R-:W-:Y:S01]  /*51f0*/  ISETP.GE.U32.AND.EX P0, PT, R3, UR7, PT, P0 ;  /* 0x0000000703007c0c */ /* 0x000fe2000bf06100 */
[----:B0-----:R-:W-:-:S12]  /*5200*/  IMAD.MOV.U32 R4, RZ, RZ, -0x1 ;  /* 0xffffffffff047424 */ /* 0x001fd800078e00ff */
[----:B------:R-:W-:Y:S05]  /*5210*/  @P0 BRA `(.L_x_103) ;  /* 0x0000000400600947 */ /* 0x000fea0003800000 */
[----:B------:R-:W0:Y:S01]  /*5220*/  S2R R26, SR_CTAID.X ;  /* 0x00000000001a7919 */ /* 0x000e220000002500 */
[----:B--234-:R-:W2:Y:S01]  /*5230*/  LDC.64 R20, c[0x0][0x628] ;  /* 0x00018a00ff147b82 */ /* 0x01cea20000000a00 */
[----:B------:R-:W-:Y:S01]  /*5240*/  ULDC UR6, c[0x0][0x150] ;  /* 0x0000540000067ab9 */ /* 0x000fe20000000800 */
[----:B-1----:R-:W-:Y:S01]  /*5250*/  IMAD.MOV.U32 R16, RZ, RZ, R2 ;  /* 0x000000ffff107224 */ /* 0x002fe200078e0002 */
[----:B------:R-:W1:Y:S01]  /*5260*/  S2R R28, SR_CTAID.Y ;  /* 0x00000000001c7919 */ /* 0x000e620000002600 */
[----:B------:R-:W-:-:S04]  /*5270*/  IMAD.MOV.U32 R17, RZ, RZ, R3 ;  /* 0x000000ffff117224 */ /* 0x000fc800078e0003 */
[----:B------:R-:W3:Y:S08]  /*5280*/  LDC R29, c[0x0][0x144] ;  /* 0x00005100ff1d7b82 */ /* 0x000ef00000000800 */
[----:B------:R-:W4:Y:S08]  /*5290*/  LDC R6, c[0x0][0x630] ;  /* 0x00018c00ff067b82 */ /* 0x000f300000000800 */
[----:B------:R-:W1:Y:S01]  /*52a0*/  LDC.64 R24, c[0x0][0x620] ;  /* 0x00018800ff187b82 */ /* 0x000e620000000a00 */
[----:B--2---:R-:W-:-:S04]  /*52b0*/  ISETP.NE.U32.AND P0, PT, R20, RZ, PT ;  /* 0x000000ff1400720c */ /* 0x004fc80003f05070 */
[----:B------:R-:W-:Y:S02]  /*52c0*/  ISETP.NE.AND.EX P0, PT, R21, RZ, PT, P0 ;  /* 0x000000ff1500720c */ /* 0x000fe40003f05300 */
[----:B0-----:R-:W-:-:S05]  /*52d0*/  I2FP.F32.U32 R4, R26 ;  /* 0x0000001a00047245 */ /* 0x001fca0000201000 */
[----:B------:R-:W-:-:S04]  /*52e0*/  FMUL R4, R4, UR6 ;  /* 0x0000000604047c20 */ /* 0x000fc80008400000 */
[----:B------:R0:W2:Y:S02]  /*52f0*/  F2I.U32.TRUNC.NTZ R27, R4 ;  /* 0x00000004001b7305 */ /* 0x0000a4000020f000 */
[----:B---34-:R-:W-:Y:S05]  /*5300*/  @!P0 BRA `(.L_x_104) ;  /* 0x0000000000288947 */ /* 0x018fea0003800000 */
[----:B------:R-:W3:Y:S02]  /*5310*/  LDC R5, c[0x0][0x634] ;  /* 0x00018d00ff057b82 */ /* 0x000ee40000000800 */
[----:B---3--:R-:W-:-:S05]  /*5320*/  IADD3 R17, P0, R2, R5, RZ ;  /* 0x0000000502117210 */ /* 0x008fca0007f1e0ff */
[----:B------:R-:W-:-:S04]  /*5330*/  IMAD.X R23, RZ, RZ, R3, P0 ;  /* 0x000000ffff177224 */ /* 0x000fc800000e0603 */
[----:B0-----:R-:W-:-:S04]  /*5340*/  IMAD.WIDE.U32 R4, R23, R20, RZ ;  /* 0x0000001417047225 */ /* 0x001fc800078e00ff */
[----:B------:R-:W-:-:S04]  /*5350*/  IMAD.WIDE.U32 R14, P0, R17, R21, R4 ;  /* 0x00000015110e7225 */ /* 0x000fc80007800004 */
[----:B------:R-:W-:-:S04]  /*5360*/  IMAD.WIDE.U32 R4, R17, R20, RZ ;  /* 0x0000001411047225 */ /* 0x000fc800078e00ff */
[----:B------:R-:W-:Y:S01]  /*5370*/  IMAD.X R17, RZ, RZ, RZ, P0 ;  /* 0x000000ffff117224 */ /* 0x000fe200000e06ff */
[----:B------:R-:W-:Y:S01]  /*5380*/  IADD3 RZ, P0, R5, R14, RZ ;  /* 0x0000000e05ff7210 */ /* 0x000fe20007f1e0ff */
[----:B------:R-:W-:-:S04]  /*5390*/  IMAD.MOV.U32 R16, RZ, RZ, R15 ;  /* 0x000000ffff107224 */ /* 0x000fc800078e000f */
[----:B------:R-:W-:-:S08]  /*53a0*/  IMAD.WIDE.U32.X R16, R23, R21, R16, P0 ;  /* 0x0000001517107225 */ /* 0x000fd000000e0410 */
.L_x_104:
[-CC-:B------:R-:W-:Y:S01]  /*53b0*/  SHF.R.U64 R22, R16, R6.reuse, R17.reuse ;  /* 0x0000000610167219 */ /* 0x180fe20000001211 */
[----:B------:R-:W3:Y:S01]  /*53c0*/  LDC.64 R32, c[0x0][0x640] ;  /* 0x00019000ff207b82 */ /* 0x000ee20000000a00 */
[----:B0-----:R-:W-:Y:S01]  /*53d0*/  SHF.R.U32.HI R4, RZ, R6, R17 ;  /* 0x00000006ff047219 */ /* 0x001fe20000011611 */
[----:B--2---:R-:W-:Y:S01]  /*53e0*/  IMAD.MOV R27, RZ, RZ, -R27 ;  /* 0x000000ffff1b7224 */ /* 0x004fe200078e0a1b */
[----:B------:R-:W-:Y:S01]  /*53f0*/  IADD3 R15, P0, RZ, -R22, RZ ;  /* 0x80000016ff0f7210 */ /* 0x000fe20007f1e0ff */
[----:B------:R-:W-:Y:S01]  /*5400*/  ULDC UR6, c[0x0][0x154] ;  /* 0x0000550000067ab9 */ /* 0x000fe20000000800 */
[----:B------:R-:W-:Y:S02]  /*5410*/  IMAD.MOV.U32 R17, RZ, RZ, 0x1 ;  /* 0x00000001ff117424 */ /* 0x000fe400078e00ff */
[----:B------:R-:W-:Y:S01]  /*5420*/  IMAD R27, R29, R27, R26 ;  /* 0x0000001b1d1b7224 */ /* 0x000fe200078e021a */
[----:B------:R-:W0:Y:S01]  /*5430*/  LDC R14, c[0x0][0x618] ;  /* 0x00018600ff0e7b82 */ /* 0x000e220000000800 */
[----:B------:R-:W-:-:S04]  /*5440*/  IMAD.X R5, RZ, RZ, ~R4, P0 ;  /* 0x000000ffff057224 */ /* 0x000fc800000e0e04 */
[-C--:B-1----:R-:W-:Y:S02]  /*5450*/  IMAD R6, R5, R24.reuse, RZ ;  /* 0x0000001805067224 */ /* 0x082fe400078e02ff */
[C---:B------:R-:W-:Y:S01]  /*5460*/  IMAD.WIDE.U32 R4, R15.reuse, R24, R2 ;  /* 0x000000180f047225 */ /* 0x040fe200078e0002 */
[----:B------:R-:W1:Y:S03]  /*5470*/  LDC R16, c[0x0][0x608] ;  /* 0x00018200ff107b82 */ /* 0x000e660000000800 */
[----:B------:R-:W-:Y:S01]  /*5480*/  IMAD R15, R15, R25, R6 ;  /* 0x000000190f0f7224 */ /* 0x000fe200078e0206 */
[----:B------:R-:W-:-:S03]  /*5490*/  I2FP.F32.U32 R6, R28 ;  /* 0x0000001c00067245 */ /* 0x000fc60000201000 */
[----:B------:R-:W-:Y:S01]  /*54a0*/  IMAD.IADD R5, R5, 0x1, R15 ;  /* 0x0000000105057824 */ /* 0x000fe200078e020f */
[----:B------:R-:W2:Y:S01]  /*54b0*/  LDC R30, c[0x0][0x658] ;  /* 0x00019600ff1e7b82 */ /* 0x000ea20000000800 */
[----:B---3--:R-:W-:Y:S01]  /*54c0*/  ISETP.NE.U32.AND P0, PT, R32, RZ, PT ;  /* 0x000000ff2000720c */ /* 0x008fe20003f05070 */
[----:B------:R-:W-:-:S03]  /*54d0*/  IMAD.MOV.U32 R15, RZ, RZ, -0x1 ;  /* 0xffffffffff0f7424 */ /* 0x000fc600078e00ff */
[----:B------:R-:W-:-:S03]  /*54e0*/  ISETP.NE.AND.EX P0, PT, R33, RZ, PT, P0 ;  /* 0x000000ff2100720c */ /* 0x000fc60003f05300 */
[----:B------:R-:W3:Y:S01]  /*54f0*/  LDC R25, c[0x0][0x148] ;  /* 0x00005200ff197b82 */ /* 0x000ee20000000800 */
[-CC-:B0-----:R-:W-:Y:S02]  /*5500*/  SHF.R.U64 R20, R4, R14.reuse, R5.reuse ;  /* 0x0000000e04147219 */ /* 0x181fe40000001205 */
[----:B------:R-:W-:Y:S01]  /*5510*/  SHF.R.U32.HI R5, RZ, R14, R5 ;  /* 0x0000000eff057219 */ /* 0x000fe20000011605 */
[----:B------:R-:W-:-:S04]  /*5520*/  FMUL R14, R6, UR6 ;  /* 0x00000006060e7c20 */ /* 0x000fc80008400000 */
[----:B------:R-:W0:Y:S01]  /*5530*/  LDC R26, c[0x0][0x600] ;  /* 0x00018000ff1a7b82 */ /* 0x000e220000000800 */
[----:B------:R4:W0:Y:S01]  /*5540*/  F2I.U32.TRUNC.NTZ R23, R14 ;  /* 0x0000000e00177305 */ /* 0x000822000020f000 */
[-CC-:B-1----:R-:W-:Y:S02]  /*5550*/  SHF.R.U64 R6, R20, R16.reuse, R5.reuse ;  /* 0x0000001014067219 */ /* 0x182fe40000001205 */
[----:B------:R-:W-:-:S04]  /*5560*/  SHF.R.U32.HI R5, RZ, R16, R5 ;  /* 0x00000010ff057219 */ /* 0x000fc80000011605 */
[----:B------:R-:W1:Y:S01]  /*5570*/  LDC R31, c[0x0][0x648] ;  /* 0x00019200ff1f7b82 */ /* 0x000e620000000800 */
[-CC-:B--2---:R-:W-:Y:S02]  /*5580*/  SHF.R.U64 R24, R6, R30.reuse, R5.reuse ;  /* 0x0000001e06187219 */ /* 0x184fe40000001205 */
[-C--:B------:R-:W-:Y:S02]  /*5590*/  SHF.L.U32 R15, R15, R30.reuse, RZ ;  /* 0x0000001e0f0f7219 */ /* 0x080fe400000006ff */
[-C--:B------:R-:W-:Y:S01]  /*55a0*/  SHF.R.U32.HI R5, RZ, R30.reuse, R5 ;  /* 0x0000001eff057219 */ /* 0x080fe20000011605 */
[----:B------:R-:W-:Y:S01]  /*55b0*/  IMAD.MOV.U32 R4, RZ, RZ, R24 ;  /* 0x000000ffff047224 */ /* 0x000fe200078e0018 */
[----:B------:R-:W-:Y:S01]  /*55c0*/  SHF.L.U32 R30, R17, R30, RZ ;  /* 0x0000001e111e7219 */ /* 0x000fe200000006ff */
[----:B------:R-:W2:Y:S01]  /*55d0*/  LDC R34, c[0x0][0x638] ;  /* 0x00018e00ff227b82 */ /* 0x000ea20000000800 */
[----:B------:R-:W-:-:S07]  /*55e0*/  LOP3.LUT R29, RZ, R15, RZ, 0x33, !PT ;  /* 0x0000000fff1d7212 */ /* 0x000fce00078e33ff */
[----:B------:R-:W0:Y:S01]  /*55f0*/  LDC R35, c[0x0][0x610] ;  /* 0x00018400ff237b82 */ /* 0x000e220000000800 */
        /* <DEDUP_REMOVED lines=11> */
.L_x_105:
[----:B-1----:R-:W-:Y:S01]  /*56b0*/  SHF.R.U64 R4, R4, R31, R5 ;  /* 0x0000001f04047219 */ /* 0x002fe20000001205 */
[----:B0-----:R-:W-:Y:S01]  /*56c0*/  VIADD R17, R26, 0xffffffff ;  /* 0xffffffff1a117836 */ /* 0x001fe20000000000 */
[----:B------:R-:W-:Y:S01]  /*56d0*/  LOP3.LUT R15, R6, R29, RZ, 0xc0, !PT ;  /* 0x0000001d060f7212 */ /* 0x000fe200078ec0ff */
[----:B------:R-:W-:Y:S02]  /*56e0*/  IMAD.MOV R23, RZ, RZ, -R23 ;  /* 0x000000ffff177224 */ /* 0x000fe400078e0a17 */
[----:B------:R-:W-:Y:S02]  /*56f0*/  IMAD.MOV R5, RZ, RZ, -R4 ;  /* 0x000000ffff057224 */ /* 0x000fe400078e0a04 */
[----:B------:R-:W-:Y:S01]  /*5700*/  IMAD R6, R30, R4, R15 ;  /* 0x000000041e067224 */ /* 0x000fe200078e020f */
[----:B------:R-:W-:Y:S01]  /*5710*/  LOP3.LUT R15, R20, R17, RZ, 0xc0, !PT ;  /* 0x00000011140f7212 */ /* 0x000fe200078ec0ff */
[----:B---3--:R-:W-:Y:S02]  /*5720*/  @P4 IMAD R27, R25, R23, R28 ;  /* 0x00000017191b4224 */ /* 0x008fe400078e021c */
[----:B--2---:R-:W-:-:S02]  /*5730*/  IMAD R4, R5, R34, R24 ;  /* 0x0000002205047224 */ /* 0x004fc400078e0218 */
[----:B------:R-:W-:Y:S02]  /*5740*/  IMAD R6, R6, R35, R27 ;  /* 0x0000002306067224 */ /* 0x000fe400078e021b */
[----:B------:R-:W-:Y:S02]  /*5750*/  IMAD R5, R4, R26, R15 ;  /* 0x0000001a04057224 */ /* 0x000fe400078e020f */
[----:B------:R-:W-:-:S03]  /*5760*/  IMAD.MOV.U32 R14, RZ, RZ, 0x1 ;  /* 0x00000001ff0e7424 */ /* 0x000fc600078e00ff */
[----:B------:R-:W-:Y:S02]  /*5770*/  SEL R4, R5, R6, !P4 ;  /* 0x0000000605047207 */ /* 0x000fe40006000000 */
[----:B------:R-:W-:Y:S01]  /*5780*/  SEL R6, R6, R5, !P4 ;  /* 0x0000000506067207 */ /* 0x000fe20006000000 */
[----:B------:R-:W-:-:S07]  /*5790*/  IMAD.MOV.U32 R5, RZ, RZ, R22 ;  /* 0x000000ffff057224 */ /* 0x000fce00078e0016 */
.L_x_103:
[----:B------:R-:W-:Y:S02]  /*57a0*/  LOP3.LUT P0, RZ, R14, 0xff, RZ, 0xc0, !PT ;  /* 0x000000ff0eff7812 */ /* 0x000fe4000780c0ff */
[----:B------:R-:W-:-:S11]  /*57b0*/  LOP3.LUT R87, R87, 0x1, RZ, 0x3c, !PT ;  /* 0x0000000157577812 */ /* 0x000fd600078e3cff */
[----:B------:R-:W-:Y:S05]  /*57c0*/  @P0 BRA `(.L_x_106) ;  /* 0xffffffbc00840947 */ /* 0x000fea000383ffff */
[----:B------:R-:W-:Y:S05]  /*57d0*/  EXIT ;  /* 0x000000000000794d */ /* 0x000fea0003800000 */
.L_x_14:
[----:B------:R-:W-:-:S08]  /*57e0*/  ISETP.NE.AND P0, PT, R20, RZ, PT ;  /* 0x000000ff1400720c */ /* 0x000fd00003f05270 */
[----:B-----5:R-:W0:-:S00]  /*57f0*/  USETMAXREG.DEALLOC.CTAPOOL 0x28 ;  /* 0x00000028000079c8 */ /* 0x020e0000080e0500 */
[----:B------:R-:W-:Y:S05]  /*5800*/  @P0 EXIT ;  /* 0x000000000000094d */ /* 0x000fea0003800000 */
[----:B0-----:R-:W-:Y:S01]  /*5810*/  LOP3.LUT P0, RZ, R16, 0xff, RZ, 0xc0, !PT ;  /* 0x000000ff10ff7812 */ /* 0x001fe2000780c0ff */
[----:B------:R-:W-:Y:S02]  /*5820*/  IMAD.MOV.U32 R12, RZ, RZ, 0x1 ;  /* 0x00000001ff0c7424 */ /* 0x000fe400078e00ff */
[----:B------:R-:W-:-:S10]  /*5830*/  IMAD.MOV.U32 R15, RZ, RZ, RZ ;  /* 0x000000ffff0f7224 */ /* 0x000fd400078e00ff */
[----:B------:R-:W-:Y:S05]  /*5840*/  @!P0 BRA `(.L_x_107) ;  /* 0x0000000c00048947 */ /* 0x000fea0003800000 */
[----:B------:R-:W-:Y:S01]  /*5850*/  LOP3.LUT P0, RZ, R11, 0x1f, RZ, 0xc0, !PT ;  /* 0x0000001f0bff7812 */ /* 0x000fe2000780c0ff */
[----:B------:R-:W-:Y:S01]  /*5860*/  ULDC UR5, c[0x0][0x658] ;  /* 0x0001960000057ab9 */ /* 0x000fe20000000800 */
[----:B------:R-:W-:Y:S01]  /*5870*/  UMOV UR6, 0xffffffff ;  /* 0xffffffff00067882 */ /* 0x000fe20000000000 */
[----:B------:R-:W-:Y:S01]  /*5880*/  BSSY B0, `(.L_x_107) ;  /* 0x00000bd000007945 */ /* 0x000fe20003800000 */
[----:B------:R-:W-:Y:S01]  /*5890*/  USHF.L.U32 UR6, UR6, UR5, URZ ;  /* 0x0000000506067299 */ /* 0x000fe2000800063f */
[C---:B------:R-:W-:Y:S01]  /*58a0*/  ISETP.NE.AND P2, PT, R10.reuse, RZ, PT ;  /* 0x000000ff0a00720c */ /* 0x040fe20003f45270 */
[----:B------:R-:W-:Y:S01]  /*58b0*/  IMAD.MOV.U32 R14, RZ, RZ, 0x1 ;  /* 0x00000001ff0e7424 */ /* 0x000fe200078e00ff */
[----:B------:R-:W-:Y:S01]  /*58c0*/  ISETP.NE.OR P0, PT, R10, RZ, !P0 ;  /* 0x000000ff0a00720c */ /* 0x000fe20004705670 */
[----:B------:R-:W-:Y:S01]  /*58d0*/  IMAD.MOV.U32 R12, RZ, RZ, 0x1 ;  /* 0x00000001ff0c7424 */ /* 0x000fe200078e00ff */
[----:B------:R-:W-:Y:S01]  /*58e0*/  LOP3.LUT R13, R7, 0x2, RZ, 0xfc, !PT ;  /* 0x00000002070d7812 */ /* 0x000fe200078efcff */
[----:B------:R-:W-:Y:S01]  /*58f0*/  IMAD.MOV.U32 R15, RZ, RZ, RZ ;  /* 0x000000ffff0f7224 */ /* 0x000fe200078e00ff */
[----:B------:R-:W-:Y:S01]  /*5900*/  ULDC UR4, c[0x0][0x600] ;  /* 0x0001800000047ab9 */ /* 0x000fe20000000800 */
[----:B------:R-:W-:Y:S01]  /*5910*/  UMOV UR7, 0x1 ;  /* 0x0000000100077882 */ /* 0x000fe20000000000 */
[----:B------:R-:W-:-:S02]  /*5920*/  UIADD3 UR22, UR13, 0x1, URZ ;  /* 0x000000010d167890 */ /* 0x000fc4000fffe03f */
[----:B------:R-:W-:Y:S02]  /*5930*/  UIADD3 UR16, UR4, -0x1, URZ ;  /* 0xffffffff04107890 */ /* 0x000fe4000fffe03f */
[----:B------:R-:W-:Y:S02]  /*5940*/  USHF.L.U32 UR18, UR7, UR5, URZ ;  /* 0x0000000507127299 */ /* 0x000fe4000800063f */
[----:B------:R-:W-:Y:S01]  /*5950*/  ULOP3.LUT UR17, URZ, UR6, URZ, 0x33, !UPT ;  /* 0x000000063f117292 */ /* 0x000fe2000f8e333f */
[----:B------:R-:W-:-:S11]  /*5960*/  ULDC.64 UR20, c[0x0][0x198] ;  /* 0x0000660000147ab9 */ /* 0x000fd60000000a00 */
.L_x_119:
[----:B------:R-:W-:-:S03]  /*5970*/  UMOV UR4, 0xffffffff ;  /* 0xffffffff00047882 */ /* 0x000fc60000000000 */
[----:B------:R-:W-:Y:S05]  /*5980*/  BRA.DIV UR4, `(.L_x_108) ;  /* 0x00000016043c7947 */ /* 0x000fea000b800000 */
[----:B------:R-:W-:-:S13]  /*5990*/  ELECT P1, URZ, PT ;  /* 0x00000000003f782f */ /* 0x000fda0003820000 */
.L_x_142:
[----:B------:R-:W0:Y:S01]  /*59a0*/  LDC R10, c[0x0][0x28c] ;  /* 0x0000a300ff0a7b82 */ /* 0x000e220000000800 */
[----:B------:R-:W-:Y:S01]  /*59b0*/  BSSY B1, `(.L_x_109) ;  /* 0x0000035000017945 */ /* 0x000fe20003800000 */
[----:B0-----:R-:W-:-:S13]  /*59c0*/  ISETP.LT.OR P1, PT, R10, 0x1, !P1 ;  /* 0x000000010a00780c */ /* 0x001fda0004f21670 */
[----:B------:R-:W-:Y:S05]  /*59d0*/  @P1 BRA `(.L_x_110) ;  /* 0x0000000000c81947 */ /* 0x000fea0003800000 */
[----:B------:R-:W-:Y:S02]  /*59e0*/  IMAD.SHL.U32 R16, R4, 0x40, RZ ;  /* 0x0000004004107824 */ /* 0x000fe400078e00ff */
[----:B------:R-:W-:Y:S02]  /*59f0*/  IMAD.SHL.U32 R17, R6, 0x40, RZ ;  /* 0x0000004006117824 */ /* 0x000fe400078e00ff */
[----:B------:R-:W-:Y:S02]  /*5a00*/  IMAD.MOV.U32 R18, RZ, RZ, RZ ;  /* 0x000000ffff127224 */ /* 0x000fe400078e00ff */
[----:B------:R-:W-:Y:S02]  /*5a10*/  IMAD.U32 R20, RZ, RZ, UR22 ;  /* 0x00000016ff147e24 */ /* 0x000fe4000f8e00ff */
[----:B------:R-:W-:Y:S02]  /*5a20*/  IMAD.MOV.U32 R4, RZ, RZ, R12 ;  /* 0x000000ffff047224 */ /* 0x000fe400078e000c */
[----:B------:R-:W-:-:S07]  /*5a30*/  IMAD.MOV.U32 R6, RZ, RZ, R15 ;  /* 0x000000ffff067224 */ /* 0x000fce00078e000f */
.L_x_114:
[----:B------:R-:W0:Y:S01]  /*5a40*/  S2R R11, SR_CgaCtaId ;  /* 0x00000000000b7919 */ /* 0x000e220000008800 */
[----:B------:R-:W-:-:S04]  /*5a50*/  MOV R10, 0x400 ;  /* 0x00000400000a7802 */ /* 0x000fc80000000f00 */
[----:B0-----:R-:W-:Y:S02]  /*5a60*/  LEA R21, R11, R10, 0x18 ;  /* 0x0000000a0b157211 */ /* 0x001fe400078ec0ff */
[----:B------:R-:W-:Y:S01]  /*5a70*/  SHF.L.U32 R10, R4, 0x1f, RZ ;  /* 0x0000001f040a7819 */ /* 0x000fe200000006ff */
[----:B------:R-:W0:Y:S02]  /*5a80*/  @!P2 LDC R11, c[0x0][0x500] ;  /* 0x00014000ff0bab82 */ /* 0x000e240000000800 */
[----:B------:R-:W-:-:S04]  /*5a90*/  IMAD R19, R6, 0x8, R21 ;  /* 0x0000000806137824 */ /* 0x000fc800078e0215 */
[----:B------:R-:W1:Y:S02]  /*5aa0*/  SYNCS.PHASECHK.TRANS64.TRYWAIT P1, [R19+URZ+0x70], R10 ;  /* 0x0000700a130075a7 */ /* 0x000e64000802017f */
[----:B-1----:R-:W-:Y:S05]  /*5ab0*/  @!P1 BRA `(.L_x_111) ;  /* 0x0000001400109947 */ /* 0x002fea0003800000 */
.L_x_143:
[----:B-1----:R-:W-:Y:S01]  /*5ac0*/  PRMT R10, R13, 0x9910, RZ ;  /* 0x000099100d0a7816 */ /* 0x002fe200000000ff */
[----:B0-----:R0:W-:Y:S03]  /*5ad0*/  @!P2 SYNCS.ARRIVE.TRANS64 RZ, [R19+URZ], R11 ;  /* 0x0000000b13ffa9a7 */ /* 0x0011e6000800003f */
[----:B------:R-:W-:-:S13]  /*5ae0*/  ISETP.NE.AND P1, PT, R10, 0x2, PT ;  /* 0x000000020a00780c */ /* 0x000fda0003f25270 */
[----:B0-----:R-:W-:Y:S05]  /*5af0*/  @P1 BRA `(.L_x_112) ;  /* 0x0000000000041947 */ /* 0x001fea0003800000 */
[----:B------:R-:W-:Y:S01]  /*5b00*/  BPT.TRAP 0x1 ;  /* 0x000000040000795c */ /* 0x000fe20000300000 */
.L_x_112:
[----:B------:R-:W-:Y:S05]  /*5b10*/  @P0 BRA `(.L_x_113) ;  /* 0x0000000000040947 */ /* 0x000fea0003800000 */
[----:B------:R-:W-:Y:S01]  /*5b20*/  BPT.TRAP 0x1 ;  /* 0x000000040000795c */ /* 0x000fe20000300000 */
.L_x_113:
[----:B------:R-:W-:Y:S01]  /*5b30*/  IMAD R21, R6, 0x2000, R21 ;  /* 0x0000200006157824 */ /* 0x000fe200078e0215 */
[----:B------:R-:W-:Y:S01]  /*5b40*/  R2UR UR9, R19 ;  /* 0x00000000130972ca */ /* 0x000fe200000e0000 */
[----:B------:R-:W-:Y:S01]  /*5b50*/  VIADD R20, R20, 0xffffffff ;  /* 0xffffffff14147836 */ /* 0x000fe20000000000 */
[----:B------:R-:W-:Y:S01]  /*5b60*/  UIADD3 UR4, UP0, UR20, 0xf0, URZ ;  /* 0x000000f014047890 */ /* 0x000fe2000ff1e03f */
[----:B------:R-:W-:Y:S01]  /*5b70*/  R2UR UR11, R17 ;  /* 0x00000000110b72ca */ /* 0x000fe200000e0000 */
[----:B------:R-:W-:Y:S01]  /*5b80*/  UIADD3 UR24, UP1, UR20, 0x1f0, URZ ;  /* 0x000001f014187890 */ /* 0x000fe2000ff3e03f */
[----:B------:R-:W-:Y:S01]  /*5b90*/  R2UR UR8, R21 ;  /* 0x00000000150872ca */ /* 0x000fe200000e0000 */
[----:B------:R-:W-:Y:S01]  /*5ba0*/  UIADD3.X UR5, URZ, UR21, URZ, UP0, !UPT ;  /* 0x000000153f057290 */ /* 0x000fe200087fe43f */
[----:B------:R-:W-:Y:S01]  /*5bb0*/  R2UR UR10, R18 ;  /* 0x00000000120a72ca */ /* 0x000fe200000e0000 */
[----:B------:R-:W-:Y:S01]  /*5bc0*/  VIADD R6, R6, 0x1 ;  /* 0x0000000106067836 */ /* 0x000fe20000000000 */
[----:B------:R-:W-:Y:S01]  /*5bd0*/  R2UR UR12, R5 ;  /* 0x00000000050c72ca */ /* 0x000fe200000e0000 */
[----:B------:R-:W-:Y:S01]  /*5be0*/  UIADD3.X UR25, URZ, UR21, URZ, UP1, !UPT ;  /* 0x000000153f197290 */ /* 0x000fe20008ffe43f */
[----:B------:R-:W-:Y:S01]  /*5bf0*/  R2UR UR19, R16 ;  /* 0x00000000101372ca */ /* 0x000fe200000e0000 */
[----:B------:R-:W-:Y:S01]  /*5c00*/  UMOV UR6, 0x0 ;  /* 0x0000000000067882 */ /* 0x000fe20000000000 */
[----:B------:R-:W-:Y:S01]  /*5c10*/  ISETP.GT.AND P3, PT, R20, 0x1, PT ;  /* 0x000000011400780c */ /* 0x000fe20003f64270 */
[----:B------:R-:W-:Y:S01]  /*5c20*/  UMOV UR7, 0x10000000 ;  /* 0x1000000000077882 */ /* 0x000fe20000000000 */
[----:B------:R-:W-:Y:S01]  /*5c30*/  ISETP.NE.AND P1, PT, R6, 0xe, PT ;  /* 0x0000000e0600780c */ /* 0x000fe20003f25270 */
[----:B------:R-:W-:-:S02]  /*5c40*/  VIADD R18, R18, 0x80 ;  /* 0x0000008012127836 */ /* 0x000fc40000000000 */
[----:B------:R-:W-:Y:S01]  /*5c50*/  UIADD3 UR14, UR8, 0x200, URZ ;  /* 0x00000200080e7890 */ /* 0x000fe2000fffe03f */
[----:B------:R-:W-:Y:S01]  /*5c60*/  SEL R11, RZ, 0x1, P1 ;  /* 0x00000001ff0b7807 */ /* 0x000fe20000800000 */
[----:B------:R-:W-:Y:S01]  /*5c70*/  UIADD3 UR15, UR8, 0x1c200, URZ ;  /* 0x0001c200080f7890 */ /* 0x000fe2000fffe03f */
[----:B------:R-:W-:Y:S02]  /*5c80*/  SEL R6, R6, RZ, P1 ;  /* 0x000000ff06067207 */ /* 0x000fe40000800000 */
[----:B------:R-:W-:Y:S02]  /*5c90*/  LOP3.LUT R4, R4, R11, RZ, 0x3c, !PT ;  /* 0x0000000b04047212 */ /* 0x000fe400078e3cff */
[----:B------:R-:W-:Y:S02]  /*5ca0*/  UMOV UR8, UR14 ;  /* 0x0000000e00087c82 */ /* 0x000fe40008000000 */
[----:B------:R0:W-:Y:S02]  /*5cb0*/  UTMALDG.3D [UR8], [UR4], desc[UR6] ;  /* 0x00000608040075b4 */ /* 0x0001e40008011000 */
[----:B0-----:R-:W-:Y:S01]  /*5cc0*/  UMOV UR8, UR15 ;  /* 0x0000000f00087c82 */ /* 0x001fe20008000000 */
[----:B------:R-:W-:-:S02]  /*5cd0*/  UMOV UR11, UR19 ;  /* 0x00000013000b7c82 */ /* 0x000fc40008000000 */
[----:B------:R0:W-:Y:S02]  /*5ce0*/  UTMALDG.3D [UR8], [UR24], desc[UR6] ;  /* 0x00000608180075b4 */ /* 0x0001e40008011000 */
[----:B0-----:R-:W-:Y:S05]  /*5cf0*/  @P3 BRA `(.L_x_114) ;  /* 0xfffffffc00503947 */ /* 0x001fea000383ffff */
.L_x_110:
[----:B------:R-:W-:Y:S05]  /*5d00*/  BSYNC B1 ;  /* 0x0000000000017941 */ /* 0x000fea0003800000 */
.L_x_109:
[----:B------:R-:W-:Y:S01]  /*5d10*/  LOP3.LUT P5, RZ, R14, 0xff, RZ, 0xc0, !PT ;  /* 0x000000ff0eff7812 */ /* 0x000fe200078ac0ff */
[----:B------:R-:W-:Y:S01]  /*5d20*/  VIADD R6, R15, UR13 ;  /* 0x0000000d0f067c36 */ /* 0x000fe20008000000 */
[----:B------:R-:W-:Y:S01]  /*5d30*/  ULDC.64 UR4, c[0x0][0x650] ;  /* 0x0001940000047ab9 */ /* 0x000fe20000000a00 */
[----:B------:R-:W-:Y:S01]  /*5d40*/  IMAD.U32 R11, RZ, RZ, UR13 ;  /* 0x0000000dff0b7e24 */ /* 0x000fe2000f8e00ff */
[----:B------:R-:W-:Y:S01]  /*5d50*/  UISETP.GE.U32.AND UP0, UPT, UR13, 0xe, UPT ;  /* 0x0000000e0d00788c */ /* 0x000fe2000bf06070 */
[----:B------:R-:W-:Y:S01]  /*5d60*/  BSSY B1, `(.L_x_115) ;  /* 0x000006c000017945 */ /* 0x000fe20003800000 */
[----:B------:R-:W-:Y:S02]  /*5d70*/  SHF.R.U32.HI R4, RZ, 0x1, R6 ;  /* 0x00000001ff047819 */ /* 0x000fe40000011606 */
[----:B------:R-:W-:Y:S02]  /*5d80*/  ISETP.GT.U32.AND P1, PT, R6, 0xd, PT ;  /* 0x0000000d0600780c */ /* 0x000fe40003f24070 */
[----:B------:R-:W-:-:S02]  /*5d90*/  PLOP3.LUT P3, PT, PT, PT, UP0, 0x80, 0x0 ;  /* 0x000000000000781c */ /* 0x000fc40003f6f008 */
[----:B------:R-:W-:Y:S01]  /*5da0*/  ISETP.LT.U32.AND P1, PT, R11, 0xe, P1 ;  /* 0x0000000e0b00780c */ /* 0x000fe20000f21070 */
[----:B------:R-:W0:Y:S01]  /*5db0*/  @P5 S2R R10, SR_CgaCtaId ;  /* 0x00000000000a5919 */ /* 0x000e220000008800 */
[----:B------:R-:W-:Y:S02]  /*5dc0*/  @P5 MOV R5, 0x400 ;  /* 0x0000040000055802 */ /* 0x000fe40000000f00 */
[----:B------:R-:W-:Y:S02]  /*5dd0*/  PRMT R14, RZ, 0x7610, R14 ;  /* 0x00007610ff0e7816 */ /* 0x000fe4000000000e */
[----:B0-----:R-:W-:Y:S01]  /*5de0*/  @P5 LEA R10, R10, R5, 0x18 ;  /* 0x000000050a0a5211 */ /* 0x001fe200078ec0ff */
[----:B------:R-:W-:-:S03]  /*5df0*/  IMAD.WIDE.U32 R4, R4, -0x6db6db6d, RZ ;  /* 0x9249249304047825 */ /* 0x000fc600078e00ff */
[----:B------:R0:W-:Y:S01]  /*5e00*/  @P5 SYNCS.ARRIVE.TRANS64.A1T0 RZ, [R10+URZ+0x118], RZ ;  /* 0x000118ff0aff59a7 */ /* 0x0001e2000810003f */
[----:B------:R-:W-:Y:S01]  /*5e10*/  IADD3 R2, P5, R2, R8, RZ ;  /* 0x0000000802027210 */ /* 0x000fe20007fbe0ff */
[----:B------:R-:W-:Y:S01]  /*5e20*/  IMAD.MOV.U32 R4, RZ, RZ, -0x1 ;  /* 0xffffffffff047424 */ /* 0x000fe200078e00ff */
[----:B------:R-:W-:Y:S02]  /*5e30*/  SHF.R.U32.HI R11, RZ, 0x2, R5 ;  /* 0x00000002ff0b7819 */ /* 0x000fe40000011605 */
[----:B------:R-:W-:Y:S01]  /*5e40*/  SEL R5, RZ, 0x1, !P1 ;  /* 0x00000001ff057807 */ /* 0x000fe20004800000 */
[----:B------:R-:W-:Y:S01]  /*5e50*/  IMAD.X R3, R3, 0x1, R0, P5 ;  /* 0x0000000103037824 */ /* 0x000fe200028e0600 */
[----:B------:R-:W-:Y:S01]  /*5e60*/  ISETP.GE.U32.AND P1, PT, R2, UR4, PT ;  /* 0x0000000402007c0c */ /* 0x000fe2000bf26070 */
[----:B------:R-:W-:Y:S01]  /*5e70*/  IMAD R15, R11, -0xe, R6 ;  /* 0xfffffff20b0f7824 */ /* 0x000fe200078e0206 */
[----:B------:R-:W-:Y:S01]  /*5e80*/  LOP3.LUT R12, R12, R5, RZ, 0x3c, !PT ;  /* 0x000000050c0c7212 */ /* 0x000fe200078e3cff */
[----:B------:R-:W-:Y:S01]  /*5e90*/  IMAD.MOV.U32 R6, RZ, RZ, -0x1 ;  /* 0xffffffffff067424 */ /* 0x000fe200078e00ff */
[----:B------:R-:W-:Y:S01]  /*5ea0*/  ISETP.GE.U32.AND.EX P1, PT, R3, UR5, PT, P1 ;  /* 0x0000000503007c0c */ /* 0x000fe2000bf26110 */
[----:B------:R-:W-:Y:S01]  /*5eb0*/  IMAD.MOV.U32 R5, RZ, RZ, -0x1 ;  /* 0xffffffffff057424 */ /* 0x000fe200078e00ff */
[----:B------:R-:W-:-:S02]  /*5ec0*/  @P3 LOP3.LUT R12, R12, 0x1, R11, 0x78, !PT ;  /* 0x000000010c0c3812 */ /* 0x000fc400078e780b */
[----:B0-----:R-:W-:-:S09]  /*5ed0*/  PRMT R10, RZ, 0x7610, R10 ;  /* 0x00007610ff0a7816 */ /* 0x001fd2000000000a */
[----:B------:R-:W-:Y:S05]  /*5ee0*/  @P1 BRA `(.L_x_116) ;  /* 0x00000004004c1947 */ /* 0x000fea0003800000 */
[----:B------:R-:W0:Y:S01]  /*5ef0*/  S2R R17, SR_CTAID.X ;  /* 0x0000000000117919 */ /* 0x000e220000002500 */
[----:B------:R-:W-:Y:S01]  /*5f00*/  ULDC.64 UR4, c[0x0][0x628] ;  /* 0x00018a0000047ab9 */ /* 0x000fe20000000a00 */
[----:B------:R-:W1:Y:S01]  /*5f10*/  LDC R18, c[0x0][0x144] ;  /* 0x00005100ff127b82 */ /* 0x000e620000000800 */
[----:B------:R-:W-:Y:S01]  /*5f20*/  ISETP.NE.U32.AND P1, PT, RZ, UR4, PT ;  /* 0x00000004ff007c0c */ /* 0x000fe2000bf25070 */
[----:B------:R-:W2:Y:S01]  /*5f30*/  S2R R6, SR_CTAID.Y ;  /* 0x0000000000067919 */ /* 0x000ea20000002600 */
[----:B------:R-:W-:Y:S01]  /*5f40*/  ULDC UR6, c[0x0][0x150] ;  /* 0x0000540000067ab9 */ /* 0x000fe20000000800 */
[----:B------:R-:W-:Y:S01]  /*5f50*/  ULDC UR7, c[0x0][0x630] ;  /* 0x00018c0000077ab9 */ /* 0x000fe20000000800 */
[----:B------:R-:W-:Y:S01]  /*5f60*/  ISETP.NE.AND.EX P1, PT, RZ, UR5, PT, P1 ;  /* 0x00000005ff007c0c */ /* 0x000fe2000bf25310 */
[----:B------:R-:W-:Y:S01]  /*5f70*/  IMAD.MOV.U32 R4, RZ, RZ, R2 ;  /* 0x000000ffff047224 */ /* 0x000fe200078e0002 */
[----:B0-----:R-:W-:-:S05]  /*5f80*/  I2FP.F32.U32 R5, R17 ;  /* 0x0000001100057245 */ /* 0x001fca0000201000 */
[----:B------:R-:W-:Y:S01]  /*5f90*/  FMUL R20, R5, UR6 ;  /* 0x0000000605147c20 */ /* 0x000fe20008400000 */
[----:B------:R-:W-:-:S05]  /*5fa0*/  IMAD.MOV.U32 R5, RZ, RZ, R3 ;  /* 0x000000ffff057224 */ /* 0x000fca00078e0003 */
[----:B--2---:R-:W-:Y:S05]  /*5fb0*/  @!P1 BRA `(.L_x_117) ;  /* 0x0000000000289947 */ /* 0x004fea0003800000 */
[----:B------:R-:W-:Y:S02]  /*5fc0*/  ULDC UR6, c[0x0][0x634] ;  /* 0x00018d0000067ab9 */ /* 0x000fe40000000800 */
[----:B------:R-:W-:-:S05]  /*5fd0*/  IADD3 R5, P1, R2, UR6, RZ ;  /* 0x0000000602057c10 */ /* 0x000fca000ff3e0ff */
[----:B------:R-:W-:-:S04]  /*5fe0*/  IMAD.X R19, RZ, RZ, R3, P1 ;  /* 0x000000ffff137224 */ /* 0x000fc800008e0603 */
[----:B------:R-:W-:-:S04]  /*5ff0*/  IMAD.WIDE.U32 R10, R19, UR4, RZ ;  /* 0x00000004130a7c25 */ /* 0x000fc8000f8e00ff */
[----:B------:R-:W-:-:S04]  /*6000*/  IMAD.WIDE.U32 R10, P1, R5, UR5, R10 ;  /* 0x00000005050a7c25 */ /* 0x000fc8000f82000a */
[----:B------:R-:W-:-:S04]  /*6010*/  IMAD.WIDE.U32 R4, R5, UR4, RZ ;  /* 0x0000000405047c25 */ /* 0x000fc8000f8e00ff */
[----:B------:R-:W-:Y:S01]  /*6020*/  IMAD.MOV.U32 R4, RZ, RZ, R11 ;  /* 0x000000ffff047224 */ /* 0x000fe200078e000b */
[----:B------:R-:W-:Y:S01]  /*6030*/  IADD3 RZ, P3, R5, R10, RZ ;  /* 0x0000000a05ff7210 */ /* 0x000fe20007f7e0ff */
[----:B------:R-:W-:-:S04]  /*6040*/  IMAD.X R5, RZ, RZ, RZ, P1 ;  /* 0x000000ffff057224 */ /* 0x000fc800008e06ff */
[----:B------:R-:W-:-:S08]  /*6050*/  IMAD.WIDE.U32.X R4, R19, UR5, R4, P3 ;  /* 0x0000000513047c25 */ /* 0x000fd000098e0404 */
.L_x_117:
[--C-:B------:R-:W-:Y:S01]  /*6060*/  SHF.R.U64 R16, R4, UR7, R5.reuse ;  /* 0x0000000704107c19 */ /* 0x100fe20008001205 */
[----:B------:R-:W0:Y:S01]  /*6070*/  F2I.U32.TRUNC.NTZ R20, R20 ;  /* 0x0000001400147305 */ /* 0x000e22000020f000 */
[----:B------:R-:W-:Y:S01]  /*6080*/  SHF.R.U32.HI R4, RZ, UR7, R5 ;  /* 0x00000007ff047c19 */ /* 0x000fe20008011605 */
[----:B------:R-:W-:Y:S01]  /*6090*/  ULDC.64 UR4, c[0x0][0x620] ;  /* 0x0001880000047ab9 */ /* 0x000fe20000000a00 */
[----:B------:R-:W-:Y:S01]  /*60a0*/  IADD3 R11, P1, RZ, -R16, RZ ;  /* 0x80000010ff0b7210 */ /* 0x000fe20007f3e0ff */
[----:B------:R-:W-:Y:S01]  /*60b0*/  ULDC.64 UR6, c[0x0][0x640] ;  /* 0x0001900000067ab9 */ /* 0x000fe20000000a00 */
[----:B------:R-:W2:Y:S03]  /*60c0*/  LDC R21, c[0x0][0x148] ;  /* 0x00005200ff157b82 */ /* 0x000ea60000000800 */
[----:B------:R-:W-:Y:S01]  /*60d0*/  IMAD.X R4, RZ, RZ, ~R4, P1 ;  /* 0x000000ffff047224 */ /* 0x000fe200008e0e04 */
[----:B------:R-:W-:-:S03]  /*60e0*/  ISETP.NE.U32.AND P1, PT, RZ, UR6, PT ;  /* 0x00000006ff007c0c */ /* 0x000fc6000bf25070 */
[----:B------:R-:W-:Y:S01]  /*60f0*/  IMAD R10, R4, UR4, RZ ;  /* 0x00000004040a7c24 */ /* 0x000fe2000f8e02ff */
[----:B------:R-:W-:Y:S01]  /*6100*/  ISETP.NE.AND.EX P1, PT, RZ, UR7, PT, P1 ;  /* 0x00000007ff007c0c */ /* 0x000fe2000bf25310 */
[----:B------:R-:W-:Y:S01]  /*6110*/  IMAD.WIDE.U32 R4, R11, UR4, R2 ;  /* 0x000000040b047c25 */ /* 0x000fe2000f8e0002 */
[----:B------:R-:W-:-:S03]  /*6120*/  ULDC UR4, c[0x0][0x618] ;  /* 0x0001860000047ab9 */ /* 0x000fc60000000800 */
[----:B------:R-:W-:Y:S01]  /*6130*/  IMAD R11, R11, UR5, R10 ;  /* 0x000000050b0b7c24 */ /* 0x000fe2000f8e020a */
[----:B------:R-:W-:Y:S01]  /*6140*/  ULDC UR5, c[0x0][0x154] ;  /* 0x0000550000057ab9 */ /* 0x000fe20000000800 */
[----:B0-----:R-:W-:Y:S02]  /*6150*/  IMAD.MOV R10, RZ, RZ, -R20 ;  /* 0x000000ffff0a7224 */ /* 0x001fe400078e0a14 */
[----:B------:R-:W-:Y:S02]  /*6160*/  IMAD.IADD R5, R5, 0x1, R11 ;  /* 0x0000000105057824 */ /* 0x000fe400078e020b */
[----:B-1----:R-:W-:Y:S01]  /*6170*/  IMAD R17, R18, R10, R17 ;  /* 0x0000000a12117224 */ /* 0x002fe200078e0211 */
[----:B------:R-:W-:Y:S02]  /*6180*/  I2FP.F32.U32 R10, R6 ;  /* 0x00000006000a7245 */ /* 0x000fe40000201000 */
[--C-:B------:R-:W-:Y:S02]  /*6190*/  SHF.R.U64 R18, R4, UR4, R5.reuse ;  /* 0x0000000404127c19 */ /* 0x100fe40008001205 */
[----:B------:R-:W-:Y:S01]  /*61a0*/  SHF.R.U32.HI R5, RZ, UR4, R5 ;  /* 0x00000004ff057c19 */ /* 0x000fe20008011605 */
[----:B------:R-:W-:Y:S01]  /*61b0*/  FMUL R10, R10, UR5 ;  /* 0x000000050a0a7c20 */ /* 0x000fe20008400000 */
[----:B------:R-:W-:-:S02]  /*61c0*/  ULDC UR4, c[0x0][0x608] ;  /* 0x0001820000047ab9 */ /* 0x000fc40000000800 */
[--C-:B------:R-:W-:Y:S01]  /*61d0*/  SHF.R.U64 R20, R18, UR4, R5.reuse ;  /* 0x0000000412147c19 */ /* 0x100fe20008001205 */
[----:B------:R0:W1:Y:S01]  /*61e0*/  F2I.U32.TRUNC.NTZ R22, R10 ;  /* 0x0000000a00167305 */ /* 0x000062000020f000 */
[----:B------:R-:W-:Y:S01]  /*61f0*/  SHF.R.U32.HI R5, RZ, UR4, R5 ;  /* 0x00000004ff057c19 */ /* 0x000fe20008011605 */
[----:B------:R-:W-:-:S03]  /*6200*/  ULDC UR4, c[0x0][0x658] ;  /* 0x0001960000047ab9 */ /* 0x000fc60000000800 */
[--C-:B------:R-:W-:Y:S02]  /*6210*/  SHF.R.U64 R19, R20, UR4, R5.reuse ;  /* 0x0000000414137c19 */ /* 0x100fe40008001205 */
[----:B------:R-:W-:-:S03]  /*6220*/  SHF.R.U32.HI R23, RZ, UR4, R5 ;  /* 0x00000004ff177c19 */ /* 0x000fc60008011605 */
[----:B------:R-:W-:Y:S02]  /*6230*/  IMAD.MOV.U32 R4, RZ, RZ, R19 ;  /* 0x000000ffff047224 */ /* 0x000fe400078e0013 */
[----:B------:R-:W-:Y:S01]  /*6240*/  IMAD.MOV.U32 R5, RZ, RZ, R23 ;  /* 0x000000ffff057224 */ /* 0x000fe200078e0017 */
[----:B0-----:R-:W-:Y:S06]  /*6250*/  @!P1 BRA `(.L_x_118) ;  /* 0x0000000000289947 */ /* 0x001fec0003800000 */
        /* <DEDUP_REMOVED lines=10> */
.L_x_118:
[----:B------:R-:W-:Y:S01]  /*6300*/  ULDC UR4, c[0x0][0x648] ;  /* 0x0001920000047ab9 */ /* 0x000fe20000000800 */
[----:B-1----:R-:W-:Y:S01]  /*6310*/  IMAD.MOV R22, RZ, RZ, -R22 ;  /* 0x000000ffff167224 */ /* 0x002fe200078e0a16 */
[----:B------:R-:W-:Y:S01]  /*6320*/  SHF.R.U64 R5, R4, UR4, R5 ;  /* 0x0000000404057c19 */ /* 0x000fe20008001205 */
[----:B------:R-:W-:Y:S01]  /*6330*/  ULDC UR4, c[0x0][0x638] ;  /* 0x00018e0000047ab9 */ /* 0x000fe20000000800 */
[----:B------:R-:W-:Y:S01]  /*6340*/  LOP3.LUT R4, R20, UR17, RZ, 0xc0, !PT ;  /* 0x0000001114047c12 */ /* 0x000fe2000f8ec0ff */
[----:B--2---:R-:W-:Y:S01]  /*6350*/  @P4 IMAD R17, R21, R22, R6 ;  /* 0x0000001615114224 */ /* 0x004fe200078e0206 */
[----:B------:R-:W-:Y:S01]  /*6360*/  LOP3.LUT R18, R18, UR16, RZ, 0xc0, !PT ;  /* 0x0000001012127c12 */ /* 0x000fe2000f8ec0ff */
[----:B------:R-:W-:Y:S01]  /*6370*/  IMAD.MOV R6, RZ, RZ, -R5 ;  /* 0x000000ffff067224 */ /* 0x000fe200078e0a05 */
[----:B------:R-:W-:Y:S01]  /*6380*/  ULDC UR5, c[0x0][0x610] ;  /* 0x0001840000057ab9 */ /* 0x000fe20000000800 */
[----:B------:R-:W-:Y:S02]  /*6390*/  IMAD R4, R5, UR18, R4 ;  /* 0x0000001205047c24 */ /* 0x000fe4000f8e0204 */
[----:B------:R-:W-:Y:S01]  /*63a0*/  IMAD R19, R6, UR4, R19 ;  /* 0x0000000406137c24 */ /* 0x000fe2000f8e0213 */
[----:B------:R-:W-:Y:S01]  /*63b0*/  ULDC UR4, c[0x0][0x600] ;  /* 0x0001800000047ab9 */ /* 0x000fe20000000800 */
[----:B------:R-:W-:-:S02]  /*63c0*/  IMAD R17, R4, UR5, R17 ;  /* 0x0000000504117c24 */ /* 0x000fc4000f8e0211 */
[----:B------:R-:W-:Y:S02]  /*63d0*/  IMAD R6, R19, UR4, R18 ;  /* 0x0000000413067c24 */ /* 0x000fe4000f8e0212 */
[----:B------:R-:W-:Y:S02]  /*63e0*/  IMAD.MOV.U32 R10, RZ, RZ, 0x1 ;  /* 0x00000001ff0a7424 */ /* 0x000fe400078e00ff */
[----:B------:R-:W-:Y:S01]  /*63f0*/  IMAD.MOV.U32 R5, RZ, RZ, R16 ;  /* 0x000000ffff057224 */ /* 0x000fe200078e0010 */
[----:B------:R-:W-:Y:S02]  /*6400*/  SEL R4, R6, R17, !P4 ;  /* 0x0000001106047207 */ /* 0x000fe40006000000 */
[----:B------:R-:W-:-:S07]  /*6410*/  SEL R6, R17, R6, !P4 ;  /* 0x0000000611067207 */ /* 0x000fce0006000000 */
.L_x_116:
[----:B------:R-:W-:Y:S05]  /*6420*/  BSYNC B1 ;  /* 0x0000000000017941 */ /* 0x000fea0003800000 */
.L_x_115:
[----:B------:R-:W-:-:S13]  /*6430*/  LOP3.LUT P1, RZ, R10, 0xff, RZ, 0xc0, !PT ;  /* 0x000000ff0aff7812 */ /* 0x000fda000782c0ff */
[----:B------:R-:W-:Y:S05]  /*6440*/  @P1 BRA `(.L_x_119) ;  /* 0xfffffff400481947 */ /* 0x000fea000383ffff */
[----:B------:R-:W-:Y:S05]  /*6450*/  BSYNC B0 ;  /* 0x0000000000007941 */ /* 0x000fea0003800000 */
.L_x_107:
[----:B------:R-:W-:-:S03]  /*6460*/  UMOV UR4, 0xffffffff ;  /* 0xffffffff00047882 */ /* 0x000fc60000000000 */
[----:B------:R-:W-:Y:S05]  /*6470*/  BRA.DIV UR4, `(.L_x_120) ;  /* 0x0000000a04b47947 */ /* 0x000fea000b800000 */
[----:B------:R-:W-:-:S13]  /*6480*/  ELECT P0, URZ, PT ;  /* 0x00000000003f782f */ /* 0x000fda0003800000 */
.L_x_146:
[----:B------:R-:W-:Y:S04]  /*6490*/  BSSY B0, `(.L_x_121) ;  /* 0x0000085000007945 */ /* 0x000fe80003800000 */
[----:B------:R-:W-:Y:S05]  /*64a0*/  @!P0 BRA `(.L_x_122) ;  /* 0x00000008000c8947 */ /* 0x000fea0003800000 */
[----:B------:R-:W-:-:S04]  /*64b0*/  LOP3.LUT R7, R7, 0x2, RZ, 0xfc, !PT ;  /* 0x0000000207077812 */ /* 0x000fc800078efcff */
[----:B------:R-:W-:-:S13]  /*64c0*/  ISETP.NE.AND P0, PT, R7, 0x3, PT ;  /* 0x000000030700780c */ /* 0x000fda0003f05270 */
[----:B------:R-:W-:Y:S05]  /*64d0*/  @!P0 BRA `(.L_x_123) ;  /* 0x0000000000048947 */ /* 0x000fea0003800000 */
[----:B------:R-:W-:Y:S01]  /*64e0*/  BPT.TRAP 0x1 ;  /* 0x000000040000795c */ /* 0x000fe20000300000 */
.L_x_123:
[----:B------:R-:W0:Y:S01]  /*64f0*/  S2R R3, SR_CgaCtaId ;  /* 0x0000000000037919 */ /* 0x000e220000008800 */
[----:B------:R-:W-:Y:S02]  /*6500*/  MOV R0, 0x400 ;  /* 0x0000040000007802 */ /* 0x000fe40000000f00 */
[----:B------:R-:W-:Y:S02]  /*6510*/  SHF.L.U32 R2, R12, 0x1f, RZ ;  /* 0x0000001f0c027819 */ /* 0x000fe400000006ff */
[----:B0-----:R-:W-:-:S05]  /*6520*/  LEA R0, R3, R0, 0x18 ;  /* 0x0000000003007211 */ /* 0x001fca00078ec0ff */
[----:B------:R-:W-:-:S04]  /*6530*/  VIADD R0, R0, 0x70 ;  /* 0x0000007000007836 */ /* 0x000fc80000000000 */
[C---:B------:R-:W-:Y:S02]  /*6540*/  IMAD R5, R15.reuse, 0x8, R0 ;  /* 0x000000080f057824 */ /* 0x040fe400078e0200 */
[----:B------:R-:W-:Y:S02]  /*6550*/  VIADD R15, R15, 0x1 ;  /* 0x000000010f0f7836 */ /* 0x000fe40000000000 */
[----:B------:R-:W0:Y:S03]  /*6560*/  SYNCS.PHASECHK.TRANS64.TRYWAIT P0, [R5+URZ], R2 ;  /* 0x00000002050075a7 */ /* 0x000e26000800017f */
[----:B------:R-:W-:-:S04]  /*6570*/  ISETP.NE.AND P1, PT, R15, 0xe, PT ;  /* 0x0000000e0f00780c */ /* 0x000fc80003f25270 */
[----:B------:R-:W-:Y:S02]  /*6580*/  SEL R3, RZ, 0x1, P1 ;  /* 0x00000001ff037807 */ /* 0x000fe40000800000 */
[----:B------:R-:W-:Y:S02]  /*6590*/  SEL R15, R15, RZ, P1 ;  /* 0x000000ff0f0f7207 */ /* 0x000fe40000800000 */
[----:B------:R-:W-:-:S03]  /*65a0*/  LOP3.LUT R12, R12, R3, RZ, 0x3c, !PT ;  /* 0x000000030c0c7212 */ /* 0x000fc600078e3cff */
[----:B------:R-:W-:Y:S01]  /*65b0*/  IMAD R7, R15, 0x8, R0 ;  /* 0x000000080f077824 */ /* 0x000fe200078e0200 */
[----:B------:R-:W-:Y:S01]  /*65c0*/  SHF.L.U32 R4, R12, 0x1f, RZ ;  /* 0x0000001f0c047819 */ /* 0x000fe200000006ff */
[----:B0-----:R-:W-:Y:S06]  /*65d0*/  @!P0 BRA `(.L_x_124) ;  /* 0x0000000800808947 */ /* 0x001fec0003800000 */
.L_x_147:
[----:B------:R-:W1:Y:S01]  /*65e0*/  SYNCS.PHASECHK.TRANS64.TRYWAIT P0, [R7+URZ], R4 ;  /* 0x00000004070075a7 */ /* 0x000e62000800017f */
[----:B0-----:R-:W-:-:S05]  /*65f0*/  VIADD R2, R15, 0x1 ;  /* 0x000000010f027836 */ /* 0x001fca0000000000 */
[----:B------:R-:W-:-:S04]  /*6600*/  ISETP.NE.AND P1, PT, R2, 0xe, PT ;  /* 0x0000000e0200780c */ /* 0x000fc80003f25270 */
[----:B------:R-:W-:Y:S02]  /*6610*/  SEL R3, RZ, 0x1, P1 ;  /* 0x00000001ff037807 */ /* 0x000fe40000800000 */
[----:B------:R-:W-:Y:S02]  /*6620*/  SEL R9, R2, RZ, P1 ;  /* 0x000000ff02097207 */ /* 0x000fe40000800000 */
[----:B------:R-:W-:-:S03]  /*6630*/  LOP3.LUT R12, R12, R3, RZ, 0x3c, !PT ;  /* 0x000000030c0c7212 */ /* 0x000fc600078e3cff */
[----:B------:R-:W-:Y:S01]  /*6640*/  IMAD R6, R9, 0x8, R0 ;  /* 0x0000000809067824 */ /* 0x000fe200078e0200 */
[----:B------:R-:W-:Y:S01]  /*6650*/  SHF.L.U32 R5, R12, 0x1f, RZ ;  /* 0x0000001f0c057819 */ /* 0x000fe200000006ff */
[----:B-1----:R-:W-:Y:S06]  /*6660*/  @!P0 BRA `(.L_x_125) ;  /* 0x0000000800708947 */ /* 0x002fec0003800000 */
.L_x_148:
[----:B------:R-:W1:Y:S01]  /*6670*/  SYNCS.PHASECHK.TRANS64.TRYWAIT P0, [R6+URZ], R5 ;  /* 0x00000005060075a7 */ /* 0x000e62000800017f */
[----:B------:R-:W-:-:S05]  /*6680*/  VIADD R2, R9, 0x1 ;  /* 0x0000000109027836 */ /* 0x000fca0000000000 */
[----:B------:R-:W-:-:S04]  /*6690*/  ISETP.NE.AND P1, PT, R2, 0xe, PT ;  /* 0x0000000e0200780c */ /* 0x000fc80003f25270 */
[----:B------:R-:W-:Y:S02]  /*66a0*/  SEL R3, RZ, 0x1, P1 ;  /* 0x00000001ff037807 */ /* 0x000fe40000800000 */
[----:B0-----:R-:W-:Y:S02]  /*66b0*/  SEL R7, R2, RZ, P1 ;  /* 0x000000ff02077207 */ /* 0x001fe40000800000 */
[----:B------:R-:W-:-:S03]  /*66c0*/  LOP3.LUT R12, R12, R3, RZ, 0x3c, !PT ;  /* 0x000000030c0c7212 */ /* 0x000fc600078e3cff */
[----:B------:R-:W-:Y:S01]  /*66d0*/  IMAD R9, R7, 0x8, R0 ;  /* 0x0000000807097824 */ /* 0x000fe200078e0200 */
[----:B------:R-:W-:Y:S01]  /*66e0*/  SHF.L.U32 R4, R12, 0x1f, RZ ;  /* 0x0000001f0c047819 */ /* 0x000fe200000006ff */
[----:B-1----:R-:W-:Y:S06]  /*66f0*/  @!P0 BRA `(.L_x_126) ;  /* 0x0000000800608947 */ /* 0x002fec0003800000 */
.L_x_149:
[----:B------:R-:W1:Y:S01]  /*6700*/  SYNCS.PHASECHK.TRANS64.TRYWAIT P0, [R9+URZ], R4 ;  /* 0x00000004090075a7 */ /* 0x000e62000800017f */
[----:B------:R-:W-:-:S05]  /*6710*/  VIADD R2, R7, 0x1 ;  /* 0x0000000107027836 */ /* 0x000fca0000000000 */
[----:B------:R-:W-:-:S04]  /*6720*/  ISETP.NE.AND P1, PT, R2, 0xe, PT ;  /* 0x0000000e0200780c */ /* 0x000fc80003f25270 */
[----:B------:R-:W-:Y:S02]  /*6730*/  SEL R3, RZ, 0x1, P1 ;  /* 0x00000001ff037807 */ /* 0x000fe40000800000 */
[----:B------:R-:W-:Y:S02]  /*6740*/  SEL R7, R2, RZ, P1 ;  /* 0x000000ff02077207 */ /* 0x000fe40000800000 */
[----:B------:R-:W-:-:S03]  /*6750*/  LOP3.LUT R12, R12, R3, RZ, 0x3c, !PT ;  /* 0x000000030c0c7212 */ /* 0x000fc600078e3cff */
[----:B0-----:R-:W-:Y:S01]  /*6760*/  IMAD R6, R7, 0x8, R0 ;  /* 0x0000000807067824 */ /* 0x001fe200078e0200 */
[----:B------:R-:W-:Y:S01]  /*6770*/  SHF.L.U32 R5, R12, 0x1f, RZ ;  /* 0x0000001f0c057819 */ /* 0x000fe200000006ff */
[----:B-1----:R-:W-:Y:S06]  /*6780*/  @!P0 BRA `(.L_x_127) ;  /* 0x0000000800508947 */ /* 0x002fec0003800000 */
.L_x_150:
        /* <DEDUP_REMOVED lines=9> */
.L_x_151:
        /* <DEDUP_REMOVED lines=9> */
.L_x_152:
        /* <DEDUP_REMOVED lines=9> */
.L_x_153:
        /* <DEDUP_REMOVED lines=9> */
.L_x_154:
        /* <DEDUP_REMOVED lines=9> */
.L_x_155:
        /* <DEDUP_REMOVED lines=9> */
.L_x_156:
        /* <DEDUP_REMOVED lines=9> */
.L_x_157:
        /* <DEDUP_REMOVED lines=9> */
.L_x_158:
[----:B------:R-:W1:Y:S01]  /*6c10*/  SYNCS.PHASECHK.TRANS64.TRYWAIT P0, [R6+URZ], R5 ;  /* 0x00000005060075a7 */ /* 0x000e62000800017f */
[----:B------:R-:W-:-:S05]  /*6c20*/  VIADD R2, R7, 0x1 ;  /* 0x0000000107027836 */ /* 0x000fca0000000000 */
[----:B------:R-:W-:-:S04]  /*6c30*/  ISETP.NE.AND P1, PT, R2, 0xe, PT ;  /* 0x0000000e0200780c */ /* 0x000fc80003f25270 */
[----:B0-----:R-:W-:Y:S02]  /*6c40*/  SEL R4, RZ, 0x1, P1 ;  /* 0x00000001ff047807 */ /* 0x001fe40000800000 */
[----:B------:R-:W-:Y:S02]  /*6c50*/  SEL R3, R2, RZ, P1 ;  /* 0x000000ff02037207 */ /* 0x000fe40000800000 */
[----:B------:R-:W-:Y:S01]  /*6c60*/  LOP3.LUT R4, R11, R4, RZ, 0x3c, !PT ;  /* 0x000000040b047212 */ /* 0x000fe200078e3cff */
[----:B-1----:R-:W-:Y:S06]  /*6c70*/  @!P0 BRA `(.L_x_136) ;  /* 0x0000000400c88947 */ /* 0x002fec0003800000 */
.L_x_159:
[----:B------:R-:W-:Y:S01]  /*6c80*/  IMAD R3, R3, 0x8, R0 ;  /* 0x0000000803037824 */ /* 0x000fe200078e0200 */
[----:B------:R-:W-:-:S07]  /*6c90*/  SHF.L.U32 R0, R4, 0x1f, RZ ;  /* 0x0000001f04007819 */ /* 0x000fce00000006ff */
.L_x_137:
[----:B-1----:R1:W2:Y:S02]  /*6ca0*/  SYNCS.PHASECHK.TRANS64.TRYWAIT P0, [R3+URZ], R0 ;  /* 0x00000000030075a7 */ /* 0x0022a4000800017f */
[----:B--2---:R-:W-:Y:S05]  /*6cb0*/  @!P0 NANOSLEEP.SYNCS 0x989680 ;  /* 0x009896800000895d */ /* 0x004fea0003900000 */
[----:B------:R-:W2:Y:S02]  /*6cc0*/  @!P0 SYNCS.PHASECHK.TRANS64 P0, [R3+URZ], R0 ;  /* 0x00000000030085a7 */ /* 0x000ea4000800007f */
[----:B--2---:R-:W-:Y:S05]  /*6cd0*/  @!P0 BRA `(.L_x_137) ;  /* 0xfffffffc00f08947 */ /* 0x004fea000383ffff */
.L_x_122:
[----:B------:R-:W-:Y:S05]  /*6ce0*/  BSYNC B0 ;  /* 0x0000000000007941 */ /* 0x000fea0003800000 */
.L_x_121:
[----:B------:R-:W-:Y:S05]  /*6cf0*/  EXIT ;  /* 0x000000000000794d */ /* 0x000fea0003800000 */
.L_x_16:
[----:B0-----:R-:W-:-:S04]  /*6d00*/  IMAD.U32 R15, RZ, RZ, UR11 ;  /* 0x0000000bff0f7e24 */ /* 0x001fc8000f8e00ff */
[----:B------:R0:W1:Y:S03]  /*6d10*/  SYNCS.PHASECHK.TRANS64.TRYWAIT P0, [R15+URZ+-0x8], R14 ;  /* 0xfffff80e0f0075a7 */ /* 0x000066000800017f */
[----:B-1----:R-:W-:Y:S05]  /*6d20*/  @!P0 NANOSLEEP.SYNCS 0x989680 ;  /* 0x009896800000895d */ /* 0x002fea0003900000 */
[----:B------:R-:W1:Y:S02]  /*6d30*/  @!P0 SYNCS.PHASECHK.TRANS64 P0, [R15+URZ+-0x8], R14 ;  /* 0xfffff80e0f0085a7 */ /* 0x000e64000800007f */
[----:B-1----:R-:W-:Y:S05]  /*6d40*/  @!P0 BRA `(.L_x_16) ;  /* 0xfffffffc00ec8947 */ /* 0x002fea000383ffff */
[----:B------:R-:W-:Y:S05]  /*6d50*/  BRA `(.L_x_138) ;  /* 0xffffffa8003c7947 */ /* 0x000fea000383ffff */
.L_x_21:
[----:B-1----:R-:W-:-:S04]  /*6d60*/  IMAD.U32 R15, RZ, RZ, UR6 ;  /* 0x00000006ff0f7e24 */ /* 0x002fc8000f8e00ff */
[----:B------:R1:W2:Y:S03]  /*6d70*/  SYNCS.PHASECHK.TRANS64.TRYWAIT P0, [R15+URZ], R14 ;  /* 0x0000000e0f0075a7 */ /* 0x0002a6000800017f */
[----:B--2---:R-:W-:Y:S05]  /*6d80*/  @!P0 NANOSLEEP.SYNCS 0x989680 ;  /* 0x009896800000895d */ /* 0x004fea0003900000 */
[----:B------:R-:W2:Y:S02]  /*6d90*/  @!P0 SYNCS.PHASECHK.TRANS64 P0, [R15+URZ], R14 ;  /* 0x0000000e0f0085a7 */ /* 0x000ea4000800007f */
[----:B--2---:R-:W-:Y:S05]  /*6da0*/  @!P0 BRA `(.L_x_21) ;  /* 0xfffffffc00ec8947 */ /* 0x004fea000383ffff */
[----:B------:R-:W-:Y:S05]  /*6db0*/  BRA `(.L_x_20) ;  /* 0xffffffa800e47947 */ /* 0x000fea000383ffff */
.L_x_27:
[----:B-1----:R-:W-:-:S04]  /*6dc0*/  IMAD.U32 R16, RZ, RZ, UR16 ;  /* 0x00000010ff107e24 */ /* 0x002fc8000f8e00ff */
[----:B------:R1:W2:Y:S03]  /*6dd0*/  SYNCS.PHASECHK.TRANS64.TRYWAIT P0, [R16+URZ], R15 ;  /* 0x0000000f100075a7 */ /* 0x0002a6000800017f */
[----:B--2---:R-:W-:Y:S05]  /*6de0*/  @!P0 NANOSLEEP.SYNCS 0x989680 ;  /* 0x009896800000895d */ /* 0x004fea0003900000 */
[----:B------:R-:W2:Y:S02]  /*6df0*/  @!P0 SYNCS.PHASECHK.TRANS64 P0, [R16+URZ], R15 ;  /* 0x0000000f100085a7 */ /* 0x000ea4000800007f */
[----:B--2---:R-:W-:Y:S05]  /*6e00*/  @!P0 BRA `(.L_x_27) ;  /* 0xfffffffc00ec8947 */ /* 0x004fea000383ffff */
[----:B------:R-:W-:Y:S05]  /*6e10*/  BRA `(.L_x_26) ;  /* 0xffffffb000687947 */ /* 0x000fea000383ffff */
.L_x_35:
[----:B0-----:R-:W-:-:S04]  /*6e20*/  IMAD.U32 R15, RZ, RZ, UR11 ;  /* 0x0000000bff0f7e24 */ /* 0x001fc8000f8e00ff */
[----:B------:R0:W1:Y:S03]  /*6e30*/  SYNCS.PHASECHK.TRANS64.TRYWAIT P0, [R15+URZ+0x8], R14 ;  /* 0x0000080e0f0075a7 */ /* 0x000066000800017f */
[----:B-1----:R-:W-:Y:S05]  /*6e40*/  @!P0 NANOSLEEP.SYNCS 0x989680 ;  /* 0x009896800000895d */ /* 0x002fea0003900000 */
[----:B------:R-:W1:Y:S02]  /*6e50*/  @!P0 SYNCS.PHASECHK.TRANS64 P0, [R15+URZ+0x8], R14 ;  /* 0x0000080e0f0085a7 */ /* 0x000e64000800007f */
[----:B-1----:R-:W-:Y:S05]  /*6e60*/  @!P0 BRA `(.L_x_35) ;  /* 0xfffffffc00ec8947 */ /* 0x002fea000383ffff */
[----:B------:R-:W-:Y:S05]  /*6e70*/  BRA `(.L_x_139) ;  /* 0xffffffb800d87947 */ /* 0x000fea000383ffff */
.L_x_108:
[----:B------:R-:W-:Y:S01]  /*6e80*/  BSSY B1, `(.L_x_140) ;  /* 0x0000006000017945 */ /* 0x000fe20003800000 */
[----:B------:R-:W-:-:S07]  /*6e90*/  IMAD.MOV.U32 R10, RZ, RZ, -0x1 ;  /* 0xffffffffff0a7424 */ /* 0x000fce00078e00ff */
[----:B------:R-:W-:Y:S05]  /*6ea0*/  WARPSYNC.COLLECTIVE R10, `(.L_x_141) ;  /* 0x000000000a0c7348 */ /* 0x000fea0003c00000 */
[----:B------:R-:W-:Y:S02]  /*6eb0*/  ELECT P1, UR62, PT ;  /* 0x00000000003e782f */ /* 0x000fe40003820000 */
[----:B------:R-:W-:Y:S01]  /*6ec0*/  MOV R10, UR62 ;  /* 0x0000003e000a7c02 */ /* 0x000fe20008000f00 */
[----:B------:R-:W-:Y:S10]  /*6ed0*/  ENDCOLLECTIVE ;  /* 0x000000000000791b */ /* 0x000ff40003800000 */
.L_x_141:
[----:B------:R-:W-:Y:S05]  /*6ee0*/  BSYNC B1 ;  /* 0x0000000000017941 */ /* 0x000fea0003800000 */
.L_x_140:
[----:B------:R-:W-:Y:S05]  /*6ef0*/  BRA `(.L_x_142) ;  /* 0xffffffe800a87947 */ /* 0x000fea000383ffff */
.L_x_111:
[----:B-1----:R1:W2:Y:S02]  /*6f00*/  SYNCS.PHASECHK.TRANS64.TRYWAIT P1, [R19+URZ+0x70], R10 ;  /* 0x0000700a130075a7 */ /* 0x0022a4000802017f */
[----:B--2---:R-:W-:Y:S05]  /*6f10*/  @!P1 NANOSLEEP.SYNCS 0x989680 ;  /* 0x009896800000995d */ /* 0x004fea0003900000 */
[----:B------:R-:W2:Y:S02]  /*6f20*/  @!P1 SYNCS.PHASECHK.TRANS64 P1, [R19+URZ+0x70], R10 ;  /* 0x0000700a130095a7 */ /* 0x000ea4000802007f */
[----:B--2---:R-:W-:Y:S05]  /*6f30*/  @!P1 BRA `(.L_x_111) ;  /* 0xfffffffc00f09947 */ /* 0x004fea000383ffff */
[----:B------:R-:W-:Y:S05]  /*6f40*/  BRA `(.L_x_143) ;  /* 0xffffffe800dc7947 */ /* 0x000fea000383ffff */
.L_x_120:
[----:B------:R-:W-:Y:S01]  /*6f50*/  BSSY B0, `(.L_x_144) ;  /* 0x0000006000007945 */ /* 0x000fe20003800000 */
[----:B------:R-:W-:-:S07]  /*6f60*/  IMAD.MOV.U32 R10, RZ, RZ, -0x1 ;  /* 0xffffffffff0a7424 */ /* 0x000fce00078e00ff */
[----:B------:R-:W-:Y:S05]  /*6f70*/  WARPSYNC.COLLECTIVE R10, `(.L_x_145) ;  /* 0x000000000a0c7348 */ /* 0x000fea0003c00000 */
[----:B------:R-:W-:Y:S02]  /*6f80*/  ELECT P1, UR62, PT ;  /* 0x00000000003e782f */ /* 0x000fe40003820000 */
[----:B------:R-:W-:Y:S01]  /*6f90*/  MOV R10, UR62 ;  /* 0x0000003e000a7c02 */ /* 0x000fe20008000f00 */
[----:B------:R-:W-:Y:S10]  /*6fa0*/  ENDCOLLECTIVE ;  /* 0x000000000000791b */ /* 0x000ff40003800000 */
.L_x_145:
[----:B------:R-:W-:Y:S05]  /*6fb0*/  BSYNC B0 ;  /* 0x0000000000007941 */ /* 0x000fea0003800000 */
.L_x_144:
[----:B------:R-:W-:Y:S01]  /*6fc0*/  PLOP3.LUT P0, PT, P1, PT, PT, 0x80, 0x0 ;  /* 0x000000000000781c */ /* 0x000fe20000f0f070 */
[----:B------:R-:W-:-:S12]  /*6fd0*/  BRA `(.L_x_146) ;  /* 0xfffffff4002c7947 */ /* 0x000fd8000383ffff */
.L_x_124:
[----:B0-----:R0:W1:Y:S02]  /*6fe0*/  SYNCS.PHASECHK.TRANS64.TRYWAIT P0, [R5+URZ], R2 ;  /* 0x00000002050075a7 */ /* 0x001064000800017f */
[----:B-1----:R-:W-:Y:S05]  /*6ff0*/  @!P0 NANOSLEEP.SYNCS 0x989680 ;  /* 0x009896800000895d */ /* 0x002fea0003900000 */
[----:B------:R-:W1:Y:S02]  /*7000*/  @!P0 SYNCS.PHASECHK.TRANS64 P0, [R5+URZ], R2 ;  /* 0x00000002050085a7 */ /* 0x000e64000800007f */
[----:B-1----:R-:W-:Y:S05]  /*7010*/  @!P0 BRA `(.L_x_124) ;  /* 0xfffffffc00f08947 */ /* 0x002fea000383ffff */
[----:B------:R-:W-:Y:S05]  /*7020*/  BRA `(.L_x_147) ;  /* 0xfffffff4006c7947 */ /* 0x000fea000383ffff */
.L_x_125:
[----:B0-----:R0:W1:Y:S02]  /*7030*/  SYNCS.PHASECHK.TRANS64.TRYWAIT P0, [R7+URZ], R4 ;  /* 0x00000004070075a7 */ /* 0x001064000800017f */
[----:B-1----:R-:W-:Y:S05]  /*7040*/  @!P0 NANOSLEEP.SYNCS 0x989680 ;  /* 0x009896800000895d */ /* 0x002fea0003900000 */
[----:B------:R-:W1:Y:S02]  /*7050*/  @!P0 SYNCS.PHASECHK.TRANS64 P0, [R7+URZ], R4 ;  /* 0x00000004070085a7 */ /* 0x000e64000800007f */
[----:B-1----:R-:W-:Y:S05]  /*7060*/  @!P0 BRA `(.L_x_125) ;  /* 0xfffffffc00f08947 */ /* 0x002fea000383ffff */
[----:B------:R-:W-:Y:S05]  /*7070*/  BRA `(.L_x_148) ;  /* 0xfffffff4007c7947 */ /* 0x000fea000383ffff */
.L_x_126:
[----:B0-----:R0:W1:Y:S02]  /*7080*/  SYNCS.PHASECHK.TRANS64.TRYWAIT P0, [R6+URZ], R5 ;  /* 0x00000005060075a7 */ /* 0x001064000800017f */
[----:B-1----:R-:W-:Y:S05]  /*7090*/  @!P0 NANOSLEEP.SYNCS 0x989680 ;  /* 0x009896800000895d */ /* 0x002fea0003900000 */
[----:B------:R-:W1:Y:S02]  /*70a0*/  @!P0 SYNCS.PHASECHK.TRANS64 P0, [R6+URZ], R5 ;  /* 0x00000005060085a7 */ /* 0x000e64000800007f */
[----:B-1----:R-:W-:Y:S05]  /*70b0*/  @!P0 BRA `(.L_x_126) ;  /* 0xfffffffc00f08947 */ /* 0x002fea000383ffff */
[----:B------:R-:W-:Y:S05]  /*70c0*/  BRA `(.L_x_149) ;  /* 0xfffffff4008c7947 */ /* 0x000fea000383ffff */
.L_x_127:
[----:B0-----:R0:W1:Y:S02]  /*70d0*/  SYNCS.PHASECHK.TRANS64.TRYWAIT P0, [R9+URZ], R4 ;  /* 0x00000004090075a7 */ /* 0x001064000800017f */
[----:B-1----:R-:W-:Y:S05]  /*70e0*/  @!P0 NANOSLEEP.SYNCS 0x989680 ;  /* 0x009896800000895d */ /* 0x002fea0003900000 */
[----:B------:R-:W1:Y:S02]  /*70f0*/  @!P0 SYNCS.PHASECHK.TRANS64 P0, [R9+URZ], R4 ;  /* 0x00000004090085a7 */ /* 0x000e64000800007f */
[----:B-1----:R-:W-:Y:S05]  /*7100*/  @!P0 BRA `(.L_x_127) ;  /* 0xfffffffc00f08947 */ /* 0x002fea000383ffff */
[----:B------:R-:W-:Y:S05]  /*7110*/  BRA `(.L_x_150) ;  /* 0xfffffff4009c7947 */ /* 0x000fea000383ffff */
.L_x_128:
[----:B0-----:R0:W1:Y:S02]  /*7120*/  SYNCS.PHASECHK.TRANS64.TRYWAIT P0, [R6+URZ], R5 ;  /* 0x00000005060075a7 */ /* 0x001064000800017f */
[----:B-1----:R-:W-:Y:S05]  /*7130*/  @!P0 NANOSLEEP.SYNCS 0x989680 ;  /* 0x009896800000895d */ /* 0x002fea0003900000 */
[----:B------:R-:W1:Y:S02]  /*7140*/  @!P0 SYNCS.PHASECHK.TRANS64 P0, [R6+URZ], R5 ;  /* 0x00000005060085a7 */ /* 0x000e64000800007f */
[----:B-1----:R-:W-:Y:S05]  /*7150*/  @!P0 BRA `(.L_x_128) ;  /* 0xfffffffc00f08947 */ /* 0x002fea000383ffff */
[----:B------:R-:W-:Y:S05]  /*7160*/  BRA `(.L_x_151) ;  /* 0xfffffff400ac7947 */ /* 0x000fea000383ffff */
.L_x_129:
[----:B0-----:R0:W1:Y:S02]  /*7170*/  SYNCS.PHASECHK.TRANS64.TRYWAIT P0, [R9+URZ], R4 ;  /* 0x00000004090075a7 */ /* 0x001064000800017f */
[----:B-1----:R-:W-:Y:S05]  /*7180*/  @!P0 NANOSLEEP.SYNCS 0x989680 ;  /* 0x009896800000895d */ /* 0x002fea0003900000 */
[----:B------:R-:W1:Y:S02]  /*7190*/  @!P0 SYNCS.PHASECHK.TRANS64 P0, [R9+URZ], R4 ;  /* 0x00000004090085a7 */ /* 0x000e64000800007f */
[----:B-1----:R-:W-:Y:S05]  /*71a0*/  @!P0 BRA `(.L_x_129) ;  /* 0xfffffffc00f08947 */ /* 0x002fea000383ffff */
[----:B------:R-:W-:Y:S05]  /*71b0*/  BRA `(.L_x_152) ;  /* 0xfffffff400bc7947 */ /* 0x000fea000383ffff */
.L_x_130:
[----:B0-----:R0:W1:Y:S02]  /*71c0*/  SYNCS.PHASECHK.TRANS64.TRYWAIT P0, [R6+URZ], R5 ;  /* 0x00000005060075a7 */ /* 0x001064000800017f */
[----:B-1----:R-:W-:Y:S05]  /*71d0*/  @!P0 NANOSLEEP.SYNCS 0x989680 ;  /* 0x009896800000895d */ /* 0x002fea0003900000 */
[----:B------:R-:W1:Y:S02]  /*71e0*/  @!P0 SYNCS.PHASECHK.TRANS64 P0, [R6+URZ], R5 ;  /* 0x00000005060085a7 */ /* 0x000e64000800007f */
[----:B-1----:R-:W-:Y:S05]  /*71f0*/  @!P0 BRA `(.L_x_130) ;  /* 0xfffffffc00f08947 */ /* 0x002fea000383ffff */
[----:B------:R-:W-:Y:S05]  /*7200*/  BRA `(.L_x_153) ;  /* 0xfffffff400cc7947 */ /* 0x000fea000383ffff */
.L_x_131:
[----:B0-----:R0:W1:Y:S02]  /*7210*/  SYNCS.PHASECHK.TRANS64.TRYWAIT P0, [R9+URZ], R4 ;  /* 0x00000004090075a7 */ /* 0x001064000800017f */
[----:B-1----:R-:W-:Y:S05]  /*7220*/  @!P0 NANOSLEEP.SYNCS 0x989680 ;  /* 0x009896800000895d */ /* 0x002fea0003900000 */
[----:B------:R-:W1:Y:S02]  /*7230*/  @!P0 SYNCS.PHASECHK.TRANS64 P0, [R9+URZ], R4 ;  /* 0x00000004090085a7 */ /* 0x000e64000800007f */
[----:B-1----:R-:W-:Y:S05]  /*7240*/  @!P0 BRA `(.L_x_131) ;  /* 0xfffffffc00f08947 */ /* 0x002fea000383ffff */
[----:B------:R-:W-:Y:S05]  /*7250*/  BRA `(.L_x_154) ;  /* 0xfffffff400dc7947 */ /* 0x000fea000383ffff */
.L_x_132:
[----:B0-----:R0:W1:Y:S02]  /*7260*/  SYNCS.PHASECHK.TRANS64.TRYWAIT P0, [R6+URZ], R5 ;  /* 0x00000005060075a7 */ /* 0x001064000800017f */
[----:B-1----:R-:W-:Y:S05]  /*7270*/  @!P0 NANOSLEEP.SYNCS 0x989680 ;  /* 0x009896800000895d */ /* 0x002fea0003900000 */
[----:B------:R-:W1:Y:S02]  /*7280*/  @!P0 SYNCS.PHASECHK.TRANS64 P0, [R6+URZ], R5 ;  /* 0x00000005060085a7 */ /* 0x000e64000800007f */
[----:B-1----:R-:W-:Y:S05]  /*7290*/  @!P0 BRA `(.L_x_132) ;  /* 0xfffffffc00f08947 */ /* 0x002fea000383ffff */
[----:B------:R-:W-:Y:S05]  /*72a0*/  BRA `(.L_x_155) ;  /* 0xfffffff400ec7947 */ /* 0x000fea000383ffff */
.L_x_133:
[----:B0-----:R0:W1:Y:S02]  /*72b0*/  SYNCS.PHASECHK.TRANS64.TRYWAIT P0, [R9+URZ], R4 ;  /* 0x00000004090075a7 */ /* 0x001064000800017f */
[----:B-1----:R-:W-:Y:S05]  /*72c0*/  @!P0 NANOSLEEP.SYNCS 0x989680 ;  /* 0x009896800000895d */ /* 0x002fea0003900000 */
[----:B------:R-:W1:Y:S02]  /*72d0*/  @!P0 SYNCS.PHASECHK.TRANS64 P0, [R9+URZ], R4 ;  /* 0x00000004090085a7 */ /* 0x000e64000800007f */
[----:B-1----:R-:W-:Y:S05]  /*72e0*/  @!P0 BRA `(.L_x_133) ;  /* 0xfffffffc00f08947 */ /* 0x002fea000383ffff */
[----:B------:R-:W-:Y:S05]  /*72f0*/  BRA `(.L_x_156) ;  /* 0xfffffff400fc7947 */ /* 0x000fea000383ffff */
.L_x_134:
[----:B0-----:R0:W1:Y:S02]  /*7300*/  SYNCS.PHASECHK.TRANS64.TRYWAIT P0, [R6+URZ], R5 ;  /* 0x00000005060075a7 */ /* 0x001064000800017f */
[----:B-1----:R-:W-:Y:S05]  /*7310*/  @!P0 NANOSLEEP.SYNCS 0x989680 ;  /* 0x009896800000895d */ /* 0x002fea0003900000 */
[----:B------:R-:W1:Y:S02]  /*7320*/  @!P0 SYNCS.PHASECHK.TRANS64 P0, [R6+URZ], R5 ;  /* 0x00000005060085a7 */ /* 0x000e64000800007f */
[----:B-1----:R-:W-:Y:S05]  /*7330*/  @!P0 BRA `(.L_x_134) ;  /* 0xfffffffc00f08947 */ /* 0x002fea000383ffff */
[----:B------:R-:W-:Y:S05]  /*7340*/  BRA `(.L_x_157) ;  /* 0xfffffff8000c7947 */ /* 0x000fea000383ffff */
.L_x_135:
[----:B0-----:R0:W1:Y:S02]  /*7350*/  SYNCS.PHASECHK.TRANS64.TRYWAIT P0, [R9+URZ], R4 ;  /* 0x00000004090075a7 */ /* 0x001064000800017f */
[----:B-1----:R-:W-:Y:S05]  /*7360*/  @!P0 NANOSLEEP.SYNCS 0x989680 ;  /* 0x009896800000895d */ /* 0x002fea0003900000 */
[----:B------:R-:W1:Y:S02]  /*7370*/  @!P0 SYNCS.PHASECHK.TRANS64 P0, [R9+URZ], R4 ;  /* 0x00000004090085a7 */ /* 0x000e64000800007f */
[----:B-1----:R-:W-:Y:S05]  /*7380*/  @!P0 BRA `(.L_x_135) ;  /* 0xfffffffc00f08947 */ /* 0x002fea000383ffff */
[----:B------:R-:W-:Y:S05]  /*7390*/  BRA `(.L_x_158) ;  /* 0xfffffff8001c7947 */ /* 0x000fea000383ffff */
.L_x_136:
[----:B0-----:R0:W1:Y:S02]  /*73a0*/  SYNCS.PHASECHK.TRANS64.TRYWAIT P0, [R6+URZ], R5 ;  /* 0x00000005060075a7 */ /* 0x001064000800017f */
[----:B-1----:R-:W-:Y:S05]  /*73b0*/  @!P0 NANOSLEEP.SYNCS 0x989680 ;  /* 0x009896800000895d */ /* 0x002fea0003900000 */
[----:B------:R-:W1:Y:S02]  /*73c0*/  @!P0 SYNCS.PHASECHK.TRANS64 P0, [R6+URZ], R5 ;  /* 0x00000005060085a7 */ /* 0x000e64000800007f */
[----:B-1----:R-:W-:Y:S05]  /*73d0*/  @!P0 BRA `(.L_x_136) ;  /* 0xfffffffc00f08947 */ /* 0x002fea000383ffff */
[----:B------:R-:W-:Y:S05]  /*73e0*/  BRA `(.L_x_159) ;  /* 0xfffffff800247947 */ /* 0x000fea000383ffff */
.L_x_160:
[----:B------:R-:W-:-:S00]  /*73f0*/  BRA `(.L_x_160) ;  /* 0xfffffffc00fc7947 */ /* 0x000fc0000383ffff */
[----:B------:R-:W-:-:S00]  /*7400*/  NOP ;  /* 0x0000000000007918 */ /* 0x000fc00000000000 */
[----:B------:R-:W-:-:S00]  /*7410*/  NOP ;  /* 0x0000000000007918 */ /* 0x000fc00000000000 */
[----:B------:R-:W-:-:S00]  /*7420*/  NOP ;  /* 0x0000000000007918 */ /* 0x000fc00000000000 */
[----:B------:R-:W-:-:S00]  /*7430*/  NOP ;  /* 0x0000000000007918 */ /* 0x000fc00000000000 */
[----:B------:R-:W-:-:S00]  /*7440*/  NOP ;  /* 0x0000000000007918 */ /* 0x000fc00000000000 */
[----:B------:R-:W-:-:S00]  /*7450*/  NOP ;  /* 0x0000000000007918 */ /* 0x000fc00000000000 */
[----:B------:R-:W-:-:S00]  /*7460*/  NOP ;  /* 0x0000000000007918 */ /* 0x000fc00000000000 */
[----:B------:R-:W-:-:S00]  /*7470*/  NOP ;  /* 0x0000000000007918 */ /* 0x000fc00000000000 */
.L_x_161:


//--------------------- .nv.shared._ZN7cutlass13device_kernelINS_4gemm6kernel13GemmUniversalIN4cute5tupleIJiiiiEEENS1_10collective13CollectiveMmaINS1_37MainloopSm90TmaGmmaWarpSpecializedFP8ILi14ENS5_IJNS4_1CILi1EEESB_SB_EEENS1_32KernelTmaWarpSpecializedPingpongEEENS5_IJNSA_ILi64EEESF_NSA_ILi128EEEEEENS_12float_e4m3_tENS5_IJlSB_lEEESI_SJ_NS4_8TiledMMAINS4_8MMA_AtomIJNS4_4SM904GMMA30MMA_64x64x32_F32E4M3E4M3_SS_TNILNSN_7ScaleInE1ELSP_1EEEEEENS4_6LayoutISC_NS5_IJNSA_ILi0EEEST_ST_EEEEENS5_IJNS4_10UnderscoreESW_SW_EEEEENS4_13SM90_TMA_LOADENS4_14ComposedLayoutINS4_7SwizzleILi3ELi4ELi3EEENS4_18smem_ptr_flag_bitsILi8EEENSS_INS5_IJNSA_ILi8EEESG_EEENS5_IJSG_SB_EEEEEEEvNS4_8identityESZ_S19_vS1A_EENS_8epilogue10collective6detail29Sm90TmaWarpSpecializedAdapterINS1D_15DefaultEpilogueISI_SJ_SJ_NS1C_6thread17LinearCombinationISI_Li1EffLNS1H_9ScaleType4KindE0ELNS_15FloatRoundStyleE2ESI_EENS1_15EpilogueDefaultEEEEEvvEEEEvNT_6ParamsE --------------------------
	.section	.nv.shared._ZN7cutlass13device_kernelINS_4gemm6kernel13GemmUniversalIN4cute5tupleIJiiiiEEENS1_10collective13CollectiveMmaINS1_37MainloopSm90TmaGmmaWarpSpecializedFP8ILi14ENS5_IJNS4_1CILi1EEESB_SB_EEENS1_32KernelTmaWarpSpecializedPingpongEEENS5_IJNSA_ILi64EEESF_NSA_ILi128EEEEEENS_12float_e4m3_tENS5_IJlSB_lEEESI_SJ_NS4_8TiledMMAINS4_8MMA_AtomIJNS4_4SM904GMMA30MMA_64x64x32_F32E4M3E4M3_SS_TNILNSN_7ScaleInE1ELSP_1EEEEEENS4_6LayoutISC_NS5_IJNSA_ILi0EEEST_ST_EEEEENS5_IJNS4_10UnderscoreESW_SW_EEEEENS4_13SM90_TMA_LOADENS4_14ComposedLayoutINS4_7SwizzleILi3ELi4ELi3EEENS4_18smem_ptr_flag_bitsILi8EEENSS_INS5_IJNSA_ILi8EEESG_EEENS5_IJSG_SB_EEEEEEEvNS4_8identityESZ_S19_vS1A_EENS_8epilogue10collective6detail29Sm90TmaWarpSpecializedAdapterINS1D_15DefaultEpilogueISI_SJ_SJ_NS1C_6thread17LinearCombinationISI_Li1EffLNS1H_9ScaleType4KindE0ELNS_15FloatRoundStyleE2ESI_EENS1_15EpilogueDefaultEEEEEvvEEEEvNT_6ParamsE,"aw",@nobits
	.sectionflags	@""
	.align	16
	.zero		1024


//--------------------- .nv.shared.reserved.0     --------------------------
	.section	.nv.shared.reserved.0,"aw",@nobits
	.weak		__nv_reservedSMEM_offset_0_alias
	.size		__nv_reservedSMEM_offset_0_alias, 0, 0
	.other		__nv_reservedSMEM_offset_0_alias,@"STO_CUDA_RESERVED_SHARED STV_DEFAULT"
__nv_reservedSMEM_offset_0_alias:
	.zero		0


//--------------------- .nv.global                --------------------------
	.section	.nv.global,"aw",@nobits
.nv.global:
	.type		_ZN40_INTERNAL_17efec57_4_k_cu_0b8fff4c_260554cute1_E,@object
	.size		_ZN40_INTERNAL_17efec57_4_k_cu_0b8fff4c_260554cute1_E,(_ZN40_INTERNAL_17efec57_4_k_cu_0b8fff4c_260554cuda3std3__45__cpo6cbeginE - _ZN40_INTERNAL_17efec57_4_k_cu_0b8fff4c_260554cute1_E)
_ZN40_INTERNAL_17efec57_4_k_cu_0b8fff4c_260554cute1_E:
	.zero		1
	.type		_ZN40_INTERNAL_17efec57_4_k_cu_0b8fff4c_260554cuda3std3__45__cpo6cbeginE,@object
	.size		_ZN40_INTERNAL_17efec57_4_k_cu_0b8fff4c_260554cuda3std3__45__cpo6cbeginE,(_ZN40_INTERNAL_17efec57_4_k_cu_0b8fff4c_260554cuda3std3__48in_placeE - _ZN40_INTERNAL_17efec57_4_k_cu_0b8fff4c_260554cuda3std3__45__cpo6cbeginE)
_ZN40_INTERNAL_17efec57_4_k_cu_0b8fff4c_260554cuda3std3__45__cpo6cbeginE:
	.zero		1
	.type		_ZN40_INTERNAL_17efec57_4_k_cu_0b8fff4c_260554cuda3std3__48in_placeE,@object
	.size		_ZN40_INTERNAL_17efec57_4_k_cu_0b8fff4c_260554cuda3std3__48in_placeE,(_ZN40_INTERNAL_17efec57_4_k_cu_0b8fff4c_260554cuda3std6ranges3__45__cpo9iter_moveE - _ZN40_INTERNAL_17efec57_4_k_cu_0b8fff4c_260554cuda3std3__48in_placeE)
_ZN40_INTERNAL_17efec57_4_k_cu_0b8fff4c_260554cuda3std3__48in_placeE:
	.zero		1
	.type		_ZN40_INTERNAL_17efec57_4_k_cu_0b8fff4c_260554cuda3std6ranges3__45__cpo9iter_moveE,@object
	.size		_ZN40_INTERNAL_17efec57_4_k_cu_0b8fff4c_260554cuda3std6ranges3__45__cpo9iter_moveE,(_ZN40_INTERNAL_17efec57_4_k_cu_0b8fff4c_260554cuda3std3__45__cpo5beginE - _ZN40_INTERNAL_17efec57_4_k_cu_0b8fff4c_260554cuda3std6ranges3__45__cpo9iter_moveE)
_ZN40_INTERNAL_17efec57_4_k_cu_0b8fff4c_260554cuda3std6ranges3__45__cpo9iter_moveE:
	.zero		1
	.type		_ZN40_INTERNAL_17efec57_4_k_cu_0b8fff4c_260554cuda3std3__45__cpo5beginE,@object
	.size		_ZN40_INTERNAL_17efec57_4_k_cu_0b8fff4c_260554cuda3std3__45__cpo5beginE,(_ZN40_INTERNAL_17efec57_4_k_cu_0b8fff4c_260554cuda3std3__442_GLOBAL__N__17efec57_4_k_cu_0b8fff4c_260556ignoreE - _ZN40_INTERNAL_17efec57_4_k_cu_0b8fff4c_260554cuda3std3__45__cpo5beginE)
_ZN40_INTERNAL_17efec57_4_k_cu_0b8fff4c_260554cuda3std3__45__cpo5beginE:
	.zero		1
	.type		_ZN40_INTERNAL_17efec57_4_k_cu_0b8fff4c_260554cuda3std3__442_GLOBAL__N__17efec57_4_k_cu_0b8fff4c_260556ignoreE,@object
	.size		_ZN40_INTERNAL_17efec57_4_k_cu_0b8fff4c_260554cuda3std3__442_GLOBAL__N__17efec57_4_k_cu_0b8fff4c_260556ignoreE,(_ZN40_INTERNAL_17efec57_4_k_cu_0b8fff4c_260554cute7productE - _ZN40_INTERNAL_17efec57_4_k_cu_0b8fff4c_260554cuda3std3__442_GLOBAL__N__17efec57_4_k_cu_0b8fff4c_260556ignoreE)
_ZN40_INTERNAL_17efec57_4_k_cu_0b8fff4c_260554cuda3std3__442_GLOBAL__N__17efec57_4_k_cu_0b8fff4c_260556ignoreE:
	.zero		1
	.type		_ZN40_INTERNAL_17efec57_4_k_cu_0b8fff4c_260554cute7productE,@object
	.size		_ZN40_INTERNAL_17efec57_4_k_cu_0b8fff4c_260554cute7productE,(_ZN40_INTERNAL_17efec57_4_k_cu_0b8fff4c_260554cuda3std3__45__cpo3endE - _ZN40_INTERNAL_17efec57_4_k_cu_0b8fff4c_260554cute7productE)
_ZN40_INTERNAL_17efec57_4_k_cu_0b8fff4c_260554cute7productE:
	.zero		1
	.type		_ZN40_INTERNAL_17efec57_4_k_cu_0b8fff4c_260554cuda3std3__45__cpo3endE,@object
	.size		_ZN40_INTERNAL_17efec57_4_k_cu_0b8fff4c_260554cuda3std3__45__cpo3endE,(_ZN40_INTERNAL_17efec57_4_k_cu_0b8fff4c_260554cuda3std3__419piecewise_constructE - _ZN40_INTERNAL_17efec57_4_k_cu_0b8fff4c_260554cuda3std3__45__cpo3endE)
_ZN40_INTERNAL_17efec57_4_k_cu_0b8fff4c_260554cuda3std3__45__cpo3endE:
	.zero		1
	.type		_ZN40_INTERNAL_17efec57_4_k_cu_0b8fff4c_260554cuda3std3__419piecewise_constructE,@object
	.size		_ZN40_INTERNAL_17efec57_4_k_cu_0b8fff4c_260554cuda3std3__419piecewise_constructE,(_ZN40_INTERNAL_17efec57_4_k_cu_0b8fff4c_260554cuda3std3__45__cpo4cendE - _ZN40_INTERNAL_17efec57_4_k_cu_0b8fff4c_260554cuda3std3__419piecewise_constructE)
_ZN40_INTERNAL_17efec57_4_k_cu_0b8fff4c_260554cuda3std3__419piecewise_constructE:
	.zero		1
	.type		_ZN40_INTERNAL_17efec57_4_k_cu_0b8fff4c_260554cuda3std3__45__cpo4cendE,@object
	.size		_ZN40_INTERNAL_17efec57_4_k_cu_0b8fff4c_260554cuda3std3__45__cpo4cendE,(_ZN40_INTERNAL_17efec57_4_k_cu_0b8fff4c_260554cuda3std6ranges3__45__cpo4swapE - _ZN40_INTERNAL_17efec57_4_k_cu_0b8fff4c_260554cuda3std3__45__cpo4cendE)
_ZN40_INTERNAL_17efec57_4_k_cu_0b8fff4c_260554cuda3std3__45__cpo4cendE:
	.zero		1
	.type		_ZN40_INTERNAL_17efec57_4_k_cu_0b8fff4c_260554cuda3std6ranges3__45__cpo4swapE,@object
	.size		_ZN40_INTERNAL_17efec57_4_k_cu_0b8fff4c_260554cuda3std6ranges3__45__cpo4swapE,(.L_7 - _ZN40_INTERNAL_17efec57_4_k_cu_0b8fff4c_260554cuda3std6ranges3__45__cpo4swapE)
_ZN40_INTERNAL_17efec57_4_k_cu_0b8fff4c_260554cuda3std6ranges3__45__cpo4swapE:
	.zero		1
.L_7:


//--------------------- .nv.constant0._ZN7cutlass13device_kernelINS_4gemm6kernel13GemmUniversalIN4cute5tupleIJiiiiEEENS1_10collective13CollectiveMmaINS1_37MainloopSm90TmaGmmaWarpSpecializedFP8ILi14ENS5_IJNS4_1CILi1EEESB_SB_EEENS1_32KernelTmaWarpSpecializedPingpongEEENS5_IJNSA_ILi64EEESF_NSA_ILi128EEEEEENS_12float_e4m3_tENS5_IJlSB_lEEESI_SJ_NS4_8TiledMMAINS4_8MMA_AtomIJNS4_4SM904GMMA30MMA_64x64x32_F32E4M3E4M3_SS_TNILNSN_7ScaleInE1ELSP_1EEEEEENS4_6LayoutISC_NS5_IJNSA_ILi0EEEST_ST_EEEEENS5_IJNS4_10UnderscoreESW_SW_EEEEENS4_13SM90_TMA_LOADENS4_14ComposedLayoutINS4_7SwizzleILi3ELi4ELi3EEENS4_18smem_ptr_flag_bitsILi8EEENSS_INS5_IJNSA_ILi8EEESG_EEENS5_IJSG_SB_EEEEEEEvNS4_8identityESZ_S19_vS1A_EENS_8epilogue10collective6detail29Sm90TmaWarpSpecializedAdapterINS1D_15DefaultEpilogueISI_SJ_SJ_NS1C_6thread17LinearCombinationISI_Li1EffLNS1H_9ScaleType4KindE0ELNS_15FloatRoundStyleE2ESI_EENS1_15EpilogueDefaultEEEEEvvEEEEvNT_6ParamsE --------------------------
	.section	.nv.constant0._ZN7cutlass13device_kernelINS_4gemm6kernel13GemmUniversalIN4cute5tupleIJiiiiEEENS1_10collective13CollectiveMmaINS1_37MainloopSm90TmaGmmaWarpSpecializedFP8ILi14ENS5_IJNS4_1CILi1EEESB_SB_EEENS1_32KernelTmaWarpSpecializedPingpongEEENS5_IJNSA_ILi64EEESF_NSA_ILi128EEEEEENS_12float_e4m3_tENS5_IJlSB_lEEESI_SJ_NS4_8TiledMMAINS4_8MMA_AtomIJNS4_4SM904GMMA30MMA_64x64x32_F32E4M3E4M3_SS_TNILNSN_7ScaleInE1ELSP_1EEEEEENS4_6LayoutISC_NS5_IJNSA_ILi0EEEST_ST_EEEEENS5_IJNS4_10UnderscoreESW_SW_EEEEENS4_13SM90_TMA_LOADENS4_14ComposedLayoutINS4_7SwizzleILi3ELi4ELi3EEENS4_18smem_ptr_flag_bitsILi8EEENSS_INS5_IJNSA_ILi8EEESG_EEENS5_IJSG_SB_EEEEEEEvNS4_8identityESZ_S19_vS1A_EENS_8epilogue10collective6detail29Sm90TmaWarpSpecializedAdapterINS1D_15DefaultEpilogueISI_SJ_SJ_NS1C_6thread17LinearCombinationISI_Li1EffLNS1H_9ScaleType4KindE0ELNS_15FloatRoundStyleE2ESI_EENS1_15EpilogueDefaultEEEEEvvEEEEvNT_6ParamsE,"a",@progbits
	.sectionflags	@""
	.align	4
.nv.constant0._ZN7cutlass13device_kernelINS_4gemm6kernel13GemmUniversalIN4cute5tupleIJiiiiEEENS1_10collective13CollectiveMmaINS1_37MainloopSm90TmaGmmaWarpSpecializedFP8ILi14ENS5_IJNS4_1CILi1EEESB_SB_EEENS1_32KernelTmaWarpSpecializedPingpongEEENS5_IJNSA_ILi64EEESF_NSA_ILi128EEEEEENS_12float_e4m3_tENS5_IJlSB_lEEESI_SJ_NS4_8TiledMMAINS4_8MMA_AtomIJNS4_4SM904GMMA30MMA_64x64x32_F32E4M3E4M3_SS_TNILNSN_7ScaleInE1ELSP_1EEEEEENS4_6LayoutISC_NS5_IJNSA_ILi0EEEST_ST_EEEEENS5_IJNS4_10UnderscoreESW_SW_EEEEENS4_13SM90_TMA_LOADENS4_14ComposedLayoutINS4_7SwizzleILi3ELi4ELi3EEENS4_18smem_ptr_flag_bitsILi8EEENSS_INS5_IJNSA_ILi8EEESG_EEENS5_IJSG_SB_EEEEEEEvNS4_8identityESZ_S19_vS1A_EENS_8epilogue10collective6detail29Sm90TmaWarpSpecializedAdapterINS1D_15DefaultEpilogueISI_SJ_SJ_NS1C_6thread17LinearCombinationISI_Li1EffLNS1H_9ScaleType4KindE0ELNS_15FloatRoundStyleE2ESI_EENS1_15EpilogueDefaultEEEEEvvEEEEvNT_6ParamsE:
	.zero		1664


//--------------------- SYMBOLS --------------------------

	.type		.nv.reservedSmem.offset0,@object
	.size		.nv.reservedSmem.offset0,0x4
